//
// Generated by NVIDIA NVVM Compiler
//
// Compiler Build ID: CL-36424714
// Cuda compilation tools, release 13.0, V13.0.88
// Based on NVVM 20.0.0
//

.version 9.0
.target sm_100
.address_size 64

	// .globl	_Z35GetNearestPixelIndexKernel_ManhatonPdS_S_S_Piiiiiii

.visible .entry _Z35GetNearestPixelIndexKernel_ManhatonPdS_S_S_Piiiiiii(
	.param .u64 .ptr .align 1 _Z35GetNearestPixelIndexKernel_ManhatonPdS_S_S_Piiiiiii_param_0,
	.param .u64 .ptr .align 1 _Z35GetNearestPixelIndexKernel_ManhatonPdS_S_S_Piiiiiii_param_1,
	.param .u64 .ptr .align 1 _Z35GetNearestPixelIndexKernel_ManhatonPdS_S_S_Piiiiiii_param_2,
	.param .u64 .ptr .align 1 _Z35GetNearestPixelIndexKernel_ManhatonPdS_S_S_Piiiiiii_param_3,
	.param .u64 .ptr .align 1 _Z35GetNearestPixelIndexKernel_ManhatonPdS_S_S_Piiiiiii_param_4,
	.param .u32 _Z35GetNearestPixelIndexKernel_ManhatonPdS_S_S_Piiiiiii_param_5,
	.param .u32 _Z35GetNearestPixelIndexKernel_ManhatonPdS_S_S_Piiiiiii_param_6,
	.param .u32 _Z35GetNearestPixelIndexKernel_ManhatonPdS_S_S_Piiiiiii_param_7,
	.param .u32 _Z35GetNearestPixelIndexKernel_ManhatonPdS_S_S_Piiiiiii_param_8,
	.param .u32 _Z35GetNearestPixelIndexKernel_ManhatonPdS_S_S_Piiiiiii_param_9,
	.param .u32 _Z35GetNearestPixelIndexKernel_ManhatonPdS_S_S_Piiiiiii_param_10
)
{
	.reg .pred 	%p<36>;
	.reg .b16 	%rs<32>;
	.reg .b32 	%r<40>;
	.reg .b64 	%rd<62>;
	.reg .b64 	%fd<109>;

	ld.param.u64 	%rd22, [_Z35GetNearestPixelIndexKernel_ManhatonPdS_S_S_Piiiiiii_param_0];
	ld.param.u64 	%rd24, [_Z35GetNearestPixelIndexKernel_ManhatonPdS_S_S_Piiiiiii_param_2];
	ld.param.u64 	%rd25, [_Z35GetNearestPixelIndexKernel_ManhatonPdS_S_S_Piiiiiii_param_3];
	ld.param.u64 	%rd26, [_Z35GetNearestPixelIndexKernel_ManhatonPdS_S_S_Piiiiiii_param_4];
	ld.param.u32 	%r12, [_Z35GetNearestPixelIndexKernel_ManhatonPdS_S_S_Piiiiiii_param_5];
	ld.param.u32 	%r13, [_Z35GetNearestPixelIndexKernel_ManhatonPdS_S_S_Piiiiiii_param_6];
	ld.param.u32 	%r14, [_Z35GetNearestPixelIndexKernel_ManhatonPdS_S_S_Piiiiiii_param_7];
	ld.param.u32 	%r15, [_Z35GetNearestPixelIndexKernel_ManhatonPdS_S_S_Piiiiiii_param_8];
	ld.param.u32 	%r16, [_Z35GetNearestPixelIndexKernel_ManhatonPdS_S_S_Piiiiiii_param_9];
	ld.param.u32 	%r17, [_Z35GetNearestPixelIndexKernel_ManhatonPdS_S_S_Piiiiiii_param_10];
	cvta.to.global.u64 	%rd1, %rd25;
	cvta.to.global.u64 	%rd2, %rd26;
	mov.u32 	%r18, %ntid.x;
	mov.u32 	%r19, %ctaid.x;
	mov.u32 	%r20, %tid.x;
	mad.lo.s32 	%r21, %r18, %r19, %r20;
	add.s32 	%r1, %r21, %r16;
	setp.ge.s32 	%p1, %r1, %r17;
	@%p1 bra 	$L__BB0_29;
	ld.param.u64 	%rd56, [_Z35GetNearestPixelIndexKernel_ManhatonPdS_S_S_Piiiiiii_param_1];
	cvta.to.global.u64 	%rd3, %rd56;
	cvta.to.global.u64 	%rd4, %rd24;
	mul.lo.s32 	%r22, %r1, %r13;
	cvt.s64.s32 	%rd5, %r22;
	setp.lt.s32 	%p2, %r13, 1;
	@%p2 bra 	$L__BB0_30;
	shl.b64 	%rd27, %rd5, 3;
	add.s64 	%rd6, %rd3, %rd27;
	cvt.rn.f64.s32 	%fd1, %r14;
	mov.b32 	%r36, 0;
	bra.uni 	$L__BB0_4;
$L__BB0_3:
	add.s32 	%r36, %r36, 1;
	setp.eq.s32 	%p4, %r36, %r13;
	@%p4 bra 	$L__BB0_30;
$L__BB0_4:
	mul.wide.u32 	%rd28, %r36, 8;
	add.s64 	%rd29, %rd6, %rd28;
	ld.global.f64 	%fd25, [%rd29];
	setp.leu.f64 	%p3, %fd25, %fd1;
	@%p3 bra 	$L__BB0_3;
	setp.lt.s32 	%p5, %r12, 1;
	mov.f64 	%fd108, 0dBFF0000000000000;
	@%p5 bra 	$L__BB0_28;
	cvt.rn.f64.s32 	%fd2, %r15;
	and.b32  	%r4, %r13, 3;
	cvta.to.global.u64 	%rd58, %rd22;
	mov.f64 	%fd97, 0d7E37E43C8800759C;
	mov.f64 	%fd108, 0dBFF0000000000000;
	mov.b32 	%r37, 0;
	mul.wide.u32 	%rd53, %r13, 8;
$L__BB0_7:
	setp.lt.u32 	%p6, %r13, 4;
	mov.f64 	%fd99, 0d0000000000000000;
	mov.b16 	%rs23, 1;
	mov.b32 	%r39, 0;
	@%p6 bra 	$L__BB0_18;
	ld.param.u64 	%rd57, [_Z35GetNearestPixelIndexKernel_ManhatonPdS_S_S_Piiiiiii_param_1];
	and.b32  	%r27, %r13, 2147483644;
	neg.s32 	%r38, %r27;
	cvta.to.global.u64 	%rd32, %rd57;
	shl.b64 	%rd33, %rd5, 3;
	add.s64 	%rd34, %rd33, 16;
	add.s64 	%rd61, %rd32, %rd34;
	add.s64 	%rd59, %rd4, %rd34;
	add.s64 	%rd60, %rd58, 16;
	mov.f64 	%fd99, 0d0000000000000000;
	mov.b16 	%rs23, 1;
$L__BB0_9:
	ld.global.f64 	%fd32, [%rd59+-16];
	setp.gt.f64 	%p7, %fd32, 0d0000000000000000;
	neg.f64 	%fd33, %fd32;
	selp.f64 	%fd34, %fd32, %fd33, %p7;
	setp.gt.f64 	%p8, %fd34, %fd2;
	@%p8 bra 	$L__BB0_11;
	ld.global.f64 	%fd35, [%rd61+-16];
	ld.global.f64 	%fd36, [%rd60+-16];
	setp.gt.f64 	%p9, %fd35, %fd36;
	sub.f64 	%fd37, %fd35, %fd36;
	sub.f64 	%fd38, %fd36, %fd35;
	selp.f64 	%fd39, %fd37, %fd38, %p9;
	cvt.rzi.s32.f64 	%r28, %fd35;
	mul.wide.s32 	%rd35, %r28, 8;
	add.s64 	%rd36, %rd1, %rd35;
	ld.global.f64 	%fd40, [%rd36];
	fma.rn.f64 	%fd99, %fd39, %fd40, %fd99;
	mov.b16 	%rs23, 0;
$L__BB0_11:
	ld.global.f64 	%fd41, [%rd59+-8];
	setp.gt.f64 	%p10, %fd41, 0d0000000000000000;
	neg.f64 	%fd42, %fd41;
	selp.f64 	%fd43, %fd41, %fd42, %p10;
	setp.gt.f64 	%p11, %fd43, %fd2;
	@%p11 bra 	$L__BB0_13;
	ld.global.f64 	%fd44, [%rd61+-8];
	ld.global.f64 	%fd45, [%rd60+-8];
	setp.gt.f64 	%p12, %fd44, %fd45;
	sub.f64 	%fd46, %fd44, %fd45;
	sub.f64 	%fd47, %fd45, %fd44;
	selp.f64 	%fd48, %fd46, %fd47, %p12;
	cvt.rzi.s32.f64 	%r29, %fd44;
	mul.wide.s32 	%rd37, %r29, 8;
	add.s64 	%rd38, %rd1, %rd37;
	ld.global.f64 	%fd49, [%rd38];
	fma.rn.f64 	%fd99, %fd48, %fd49, %fd99;
	mov.b16 	%rs23, 0;
$L__BB0_13:
	ld.global.f64 	%fd50, [%rd59];
	setp.gt.f64 	%p13, %fd50, 0d0000000000000000;
	neg.f64 	%fd51, %fd50;
	selp.f64 	%fd52, %fd50, %fd51, %p13;
	setp.gt.f64 	%p14, %fd52, %fd2;
	@%p14 bra 	$L__BB0_15;
	ld.global.f64 	%fd53, [%rd61];
	ld.global.f64 	%fd54, [%rd60];
	setp.gt.f64 	%p15, %fd53, %fd54;
	sub.f64 	%fd55, %fd53, %fd54;
	sub.f64 	%fd56, %fd54, %fd53;
	selp.f64 	%fd57, %fd55, %fd56, %p15;
	cvt.rzi.s32.f64 	%r30, %fd53;
	mul.wide.s32 	%rd39, %r30, 8;
	add.s64 	%rd40, %rd1, %rd39;
	ld.global.f64 	%fd58, [%rd40];
	fma.rn.f64 	%fd99, %fd57, %fd58, %fd99;
	mov.b16 	%rs23, 0;
$L__BB0_15:
	ld.global.f64 	%fd59, [%rd59+8];
	setp.gt.f64 	%p16, %fd59, 0d0000000000000000;
	neg.f64 	%fd60, %fd59;
	selp.f64 	%fd61, %fd59, %fd60, %p16;
	setp.gt.f64 	%p17, %fd61, %fd2;
	@%p17 bra 	$L__BB0_17;
	ld.global.f64 	%fd62, [%rd61+8];
	ld.global.f64 	%fd63, [%rd60+8];
	setp.gt.f64 	%p18, %fd62, %fd63;
	sub.f64 	%fd64, %fd62, %fd63;
	sub.f64 	%fd65, %fd63, %fd62;
	selp.f64 	%fd66, %fd64, %fd65, %p18;
	cvt.rzi.s32.f64 	%r31, %fd62;
	mul.wide.s32 	%rd41, %r31, 8;
	add.s64 	%rd42, %rd1, %rd41;
	ld.global.f64 	%fd67, [%rd42];
	fma.rn.f64 	%fd99, %fd66, %fd67, %fd99;
	mov.b16 	%rs23, 0;
$L__BB0_17:
	and.b32  	%r39, %r13, 2147483644;
	add.s32 	%r38, %r38, 4;
	add.s64 	%rd61, %rd61, 32;
	add.s64 	%rd60, %rd60, 32;
	add.s64 	%rd59, %rd59, 32;
	setp.ne.s32 	%p19, %r38, 0;
	@%p19 bra 	$L__BB0_9;
$L__BB0_18:
	setp.eq.s32 	%p20, %r4, 0;
	@%p20 bra 	$L__BB0_27;
	cvt.u64.u32 	%rd43, %r39;
	add.s64 	%rd44, %rd43, %rd5;
	shl.b64 	%rd45, %rd44, 3;
	add.s64 	%rd18, %rd4, %rd45;
	ld.global.f64 	%fd68, [%rd18];
	setp.gt.f64 	%p21, %fd68, 0d0000000000000000;
	neg.f64 	%fd69, %fd68;
	selp.f64 	%fd70, %fd68, %fd69, %p21;
	setp.gt.f64 	%p22, %fd70, %fd2;
	mul.wide.u32 	%rd46, %r39, 8;
	add.s64 	%rd19, %rd6, %rd46;
	add.s64 	%rd20, %rd58, %rd46;
	@%p22 bra 	$L__BB0_21;
	ld.global.f64 	%fd71, [%rd19];
	ld.global.f64 	%fd72, [%rd20];
	setp.gt.f64 	%p23, %fd71, %fd72;
	sub.f64 	%fd73, %fd71, %fd72;
	sub.f64 	%fd74, %fd72, %fd71;
	selp.f64 	%fd75, %fd73, %fd74, %p23;
	cvt.rzi.s32.f64 	%r32, %fd71;
	mul.wide.s32 	%rd47, %r32, 8;
	add.s64 	%rd48, %rd1, %rd47;
	ld.global.f64 	%fd76, [%rd48];
	fma.rn.f64 	%fd99, %fd75, %fd76, %fd99;
	mov.b16 	%rs23, 0;
$L__BB0_21:
	setp.eq.s32 	%p24, %r4, 1;
	@%p24 bra 	$L__BB0_27;
	ld.global.f64 	%fd77, [%rd18+8];
	setp.gt.f64 	%p25, %fd77, 0d0000000000000000;
	neg.f64 	%fd78, %fd77;
	selp.f64 	%fd79, %fd77, %fd78, %p25;
	setp.gt.f64 	%p26, %fd79, %fd2;
	@%p26 bra 	$L__BB0_24;
	ld.global.f64 	%fd80, [%rd19+8];
	ld.global.f64 	%fd81, [%rd20+8];
	setp.gt.f64 	%p27, %fd80, %fd81;
	sub.f64 	%fd82, %fd80, %fd81;
	sub.f64 	%fd83, %fd81, %fd80;
	selp.f64 	%fd84, %fd82, %fd83, %p27;
	cvt.rzi.s32.f64 	%r33, %fd80;
	mul.wide.s32 	%rd49, %r33, 8;
	add.s64 	%rd50, %rd1, %rd49;
	ld.global.f64 	%fd85, [%rd50];
	fma.rn.f64 	%fd99, %fd84, %fd85, %fd99;
	mov.b16 	%rs23, 0;
$L__BB0_24:
	setp.eq.s32 	%p28, %r4, 2;
	@%p28 bra 	$L__BB0_27;
	ld.global.f64 	%fd86, [%rd18+16];
	setp.gt.f64 	%p29, %fd86, 0d0000000000000000;
	neg.f64 	%fd87, %fd86;
	selp.f64 	%fd88, %fd86, %fd87, %p29;
	setp.gt.f64 	%p30, %fd88, %fd2;
	@%p30 bra 	$L__BB0_27;
	ld.global.f64 	%fd89, [%rd19+16];
	ld.global.f64 	%fd90, [%rd20+16];
	setp.gt.f64 	%p31, %fd89, %fd90;
	sub.f64 	%fd91, %fd89, %fd90;
	sub.f64 	%fd92, %fd90, %fd89;
	selp.f64 	%fd93, %fd91, %fd92, %p31;
	cvt.rzi.s32.f64 	%r34, %fd89;
	mul.wide.s32 	%rd51, %r34, 8;
	add.s64 	%rd52, %rd1, %rd51;
	ld.global.f64 	%fd94, [%rd52];
	fma.rn.f64 	%fd99, %fd93, %fd94, %fd99;
	mov.b16 	%rs23, 0;
$L__BB0_27:
	and.b16  	%rs21, %rs23, 255;
	setp.eq.s16 	%p32, %rs21, 0;
	setp.gt.f64 	%p33, %fd97, %fd99;
	cvt.rn.f64.u32 	%fd95, %r37;
	and.pred  	%p34, %p32, %p33;
	selp.f64 	%fd97, %fd99, %fd97, %p34;
	selp.f64 	%fd108, %fd95, %fd108, %p34;
	add.s64 	%rd58, %rd58, %rd53;
	add.s32 	%r37, %r37, 1;
	setp.ne.s32 	%p35, %r37, %r12;
	@%p35 bra 	$L__BB0_7;
$L__BB0_28:
	cvt.rzi.s32.f64 	%r35, %fd108;
	mul.wide.s32 	%rd54, %r1, 4;
	add.s64 	%rd55, %rd2, %rd54;
	st.global.u32 	[%rd55], %r35;
$L__BB0_29:
	ret;
$L__BB0_30:
	mul.wide.s32 	%rd30, %r1, 4;
	add.s64 	%rd31, %rd2, %rd30;
	mov.b32 	%r24, -1;
	st.global.u32 	[%rd31], %r24;
	bra.uni 	$L__BB0_29;

}
	// .globl	_Z32GetNearestPixelIndexKernel_AnglePdS_S_Piiiiiii
.visible .entry _Z32GetNearestPixelIndexKernel_AnglePdS_S_Piiiiiii(
	.param .u64 .ptr .align 1 _Z32GetNearestPixelIndexKernel_AnglePdS_S_Piiiiiii_param_0,
	.param .u64 .ptr .align 1 _Z32GetNearestPixelIndexKernel_AnglePdS_S_Piiiiiii_param_1,
	.param .u64 .ptr .align 1 _Z32GetNearestPixelIndexKernel_AnglePdS_S_Piiiiiii_param_2,
	.param .u64 .ptr .align 1 _Z32GetNearestPixelIndexKernel_AnglePdS_S_Piiiiiii_param_3,
	.param .u32 _Z32GetNearestPixelIndexKernel_AnglePdS_S_Piiiiiii_param_4,
	.param .u32 _Z32GetNearestPixelIndexKernel_AnglePdS_S_Piiiiiii_param_5,
	.param .u32 _Z32GetNearestPixelIndexKernel_AnglePdS_S_Piiiiiii_param_6,
	.param .u32 _Z32GetNearestPixelIndexKernel_AnglePdS_S_Piiiiiii_param_7,
	.param .u32 _Z32GetNearestPixelIndexKernel_AnglePdS_S_Piiiiiii_param_8,
	.param .u32 _Z32GetNearestPixelIndexKernel_AnglePdS_S_Piiiiiii_param_9
)
{
	.reg .pred 	%p<47>;
	.reg .b16 	%rs<66>;
	.reg .b32 	%r<42>;
	.reg .b64 	%rd<63>;
	.reg .b64 	%fd<220>;

	ld.param.u64 	%rd23, [_Z32GetNearestPixelIndexKernel_AnglePdS_S_Piiiiiii_param_0];
	ld.param.u64 	%rd25, [_Z32GetNearestPixelIndexKernel_AnglePdS_S_Piiiiiii_param_2];
	ld.param.u64 	%rd26, [_Z32GetNearestPixelIndexKernel_AnglePdS_S_Piiiiiii_param_3];
	ld.param.u32 	%r16, [_Z32GetNearestPixelIndexKernel_AnglePdS_S_Piiiiiii_param_4];
	ld.param.u32 	%r17, [_Z32GetNearestPixelIndexKernel_AnglePdS_S_Piiiiiii_param_5];
	ld.param.u32 	%r18, [_Z32GetNearestPixelIndexKernel_AnglePdS_S_Piiiiiii_param_6];
	ld.param.u32 	%r19, [_Z32GetNearestPixelIndexKernel_AnglePdS_S_Piiiiiii_param_7];
	ld.param.u32 	%r20, [_Z32GetNearestPixelIndexKernel_AnglePdS_S_Piiiiiii_param_8];
	ld.param.u32 	%r21, [_Z32GetNearestPixelIndexKernel_AnglePdS_S_Piiiiiii_param_9];
	cvta.to.global.u64 	%rd1, %rd26;
	mov.u32 	%r22, %ntid.x;
	mov.u32 	%r23, %ctaid.x;
	mov.u32 	%r24, %tid.x;
	mad.lo.s32 	%r25, %r22, %r23, %r24;
	add.s32 	%r1, %r25, %r20;
	setp.ge.s32 	%p1, %r1, %r21;
	@%p1 bra 	$L__BB1_51;
	ld.param.u64 	%rd57, [_Z32GetNearestPixelIndexKernel_AnglePdS_S_Piiiiiii_param_1];
	cvta.to.global.u64 	%rd2, %rd57;
	cvta.to.global.u64 	%rd3, %rd25;
	mul.lo.s32 	%r26, %r1, %r17;
	cvt.s64.s32 	%rd4, %r26;
	setp.lt.s32 	%p2, %r17, 1;
	@%p2 bra 	$L__BB1_52;
	shl.b64 	%rd27, %rd4, 3;
	add.s64 	%rd5, %rd2, %rd27;
	cvt.rn.f64.s32 	%fd1, %r18;
	mov.b32 	%r36, 0;
	bra.uni 	$L__BB1_4;
$L__BB1_3:
	add.s32 	%r36, %r36, 1;
	setp.eq.s32 	%p4, %r36, %r17;
	@%p4 bra 	$L__BB1_52;
$L__BB1_4:
	mul.wide.u32 	%rd28, %r36, 8;
	add.s64 	%rd29, %rd5, %rd28;
	ld.global.f64 	%fd84, [%rd29];
	setp.leu.f64 	%p3, %fd84, %fd1;
	@%p3 bra 	$L__BB1_3;
	setp.lt.s32 	%p5, %r16, 1;
	mov.f64 	%fd218, 0dBFF0000000000000;
	@%p5 bra 	$L__BB1_50;
	cvt.rn.f64.s32 	%fd2, %r19;
	and.b32  	%r4, %r17, 7;
	cvta.to.global.u64 	%rd59, %rd23;
	mov.f64 	%fd217, 0dFE37E43C8800759C;
	mov.f64 	%fd218, 0dBFF0000000000000;
	mov.b32 	%r37, 0;
	mul.wide.u32 	%rd54, %r17, 8;
$L__BB1_7:
	setp.lt.u32 	%p6, %r17, 8;
	mov.f64 	%fd176, 0d0000000000000000;
	mov.b16 	%rs45, 1;
	mov.b32 	%r40, 0;
	mov.f64 	%fd175, %fd176;
	@%p6 bra 	$L__BB1_26;
	ld.param.u64 	%rd58, [_Z32GetNearestPixelIndexKernel_AnglePdS_S_Piiiiiii_param_1];
	cvta.to.global.u64 	%rd32, %rd58;
	shl.b64 	%rd33, %rd4, 3;
	add.s64 	%rd34, %rd33, 32;
	add.s64 	%rd62, %rd32, %rd34;
	and.b32  	%r31, %r17, 2147483640;
	neg.s32 	%r38, %r31;
	add.s64 	%rd60, %rd3, %rd34;
	add.s64 	%rd61, %rd59, 32;
	mov.f64 	%fd176, 0d0000000000000000;
	mov.b16 	%rs45, 1;
$L__BB1_9:
	.pragma "nounroll";
	ld.global.f64 	%fd91, [%rd60+-32];
	setp.gt.f64 	%p7, %fd91, 0d0000000000000000;
	neg.f64 	%fd92, %fd91;
	selp.f64 	%fd93, %fd91, %fd92, %p7;
	setp.gt.f64 	%p8, %fd93, %fd2;
	@%p8 bra 	$L__BB1_11;
	ld.global.f64 	%fd94, [%rd62+-32];
	ld.global.f64 	%fd95, [%rd61+-32];
	fma.rn.f64 	%fd175, %fd94, %fd95, %fd175;
	fma.rn.f64 	%fd176, %fd95, %fd95, %fd176;
	mov.b16 	%rs45, 0;
$L__BB1_11:
	ld.global.f64 	%fd96, [%rd60+-24];
	setp.gt.f64 	%p9, %fd96, 0d0000000000000000;
	neg.f64 	%fd97, %fd96;
	selp.f64 	%fd98, %fd96, %fd97, %p9;
	setp.gt.f64 	%p10, %fd98, %fd2;
	@%p10 bra 	$L__BB1_13;
	ld.global.f64 	%fd99, [%rd62+-24];
	ld.global.f64 	%fd100, [%rd61+-24];
	fma.rn.f64 	%fd175, %fd99, %fd100, %fd175;
	fma.rn.f64 	%fd176, %fd100, %fd100, %fd176;
	mov.b16 	%rs45, 0;
$L__BB1_13:
	ld.global.f64 	%fd101, [%rd60+-16];
	setp.gt.f64 	%p11, %fd101, 0d0000000000000000;
	neg.f64 	%fd102, %fd101;
	selp.f64 	%fd103, %fd101, %fd102, %p11;
	setp.gt.f64 	%p12, %fd103, %fd2;
	@%p12 bra 	$L__BB1_15;
	ld.global.f64 	%fd104, [%rd62+-16];
	ld.global.f64 	%fd105, [%rd61+-16];
	fma.rn.f64 	%fd175, %fd104, %fd105, %fd175;
	fma.rn.f64 	%fd176, %fd105, %fd105, %fd176;
	mov.b16 	%rs45, 0;
$L__BB1_15:
	ld.global.f64 	%fd106, [%rd60+-8];
	setp.gt.f64 	%p13, %fd106, 0d0000000000000000;
	neg.f64 	%fd107, %fd106;
	selp.f64 	%fd108, %fd106, %fd107, %p13;
	setp.gt.f64 	%p14, %fd108, %fd2;
	@%p14 bra 	$L__BB1_17;
	ld.global.f64 	%fd109, [%rd62+-8];
	ld.global.f64 	%fd110, [%rd61+-8];
	fma.rn.f64 	%fd175, %fd109, %fd110, %fd175;
	fma.rn.f64 	%fd176, %fd110, %fd110, %fd176;
	mov.b16 	%rs45, 0;
$L__BB1_17:
	ld.global.f64 	%fd111, [%rd60];
	setp.gt.f64 	%p15, %fd111, 0d0000000000000000;
	neg.f64 	%fd112, %fd111;
	selp.f64 	%fd113, %fd111, %fd112, %p15;
	setp.gt.f64 	%p16, %fd113, %fd2;
	@%p16 bra 	$L__BB1_19;
	ld.global.f64 	%fd114, [%rd62];
	ld.global.f64 	%fd115, [%rd61];
	fma.rn.f64 	%fd175, %fd114, %fd115, %fd175;
	fma.rn.f64 	%fd176, %fd115, %fd115, %fd176;
	mov.b16 	%rs45, 0;
$L__BB1_19:
	ld.global.f64 	%fd116, [%rd60+8];
	setp.gt.f64 	%p17, %fd116, 0d0000000000000000;
	neg.f64 	%fd117, %fd116;
	selp.f64 	%fd118, %fd116, %fd117, %p17;
	setp.gt.f64 	%p18, %fd118, %fd2;
	@%p18 bra 	$L__BB1_21;
	ld.global.f64 	%fd119, [%rd62+8];
	ld.global.f64 	%fd120, [%rd61+8];
	fma.rn.f64 	%fd175, %fd119, %fd120, %fd175;
	fma.rn.f64 	%fd176, %fd120, %fd120, %fd176;
	mov.b16 	%rs45, 0;
$L__BB1_21:
	ld.global.f64 	%fd121, [%rd60+16];
	setp.gt.f64 	%p19, %fd121, 0d0000000000000000;
	neg.f64 	%fd122, %fd121;
	selp.f64 	%fd123, %fd121, %fd122, %p19;
	setp.gt.f64 	%p20, %fd123, %fd2;
	@%p20 bra 	$L__BB1_23;
	ld.global.f64 	%fd124, [%rd62+16];
	ld.global.f64 	%fd125, [%rd61+16];
	fma.rn.f64 	%fd175, %fd124, %fd125, %fd175;
	fma.rn.f64 	%fd176, %fd125, %fd125, %fd176;
	mov.b16 	%rs45, 0;
$L__BB1_23:
	ld.global.f64 	%fd126, [%rd60+24];
	setp.gt.f64 	%p21, %fd126, 0d0000000000000000;
	neg.f64 	%fd127, %fd126;
	selp.f64 	%fd128, %fd126, %fd127, %p21;
	setp.gt.f64 	%p22, %fd128, %fd2;
	@%p22 bra 	$L__BB1_25;
	ld.global.f64 	%fd129, [%rd62+24];
	ld.global.f64 	%fd130, [%rd61+24];
	fma.rn.f64 	%fd175, %fd129, %fd130, %fd175;
	fma.rn.f64 	%fd176, %fd130, %fd130, %fd176;
	mov.b16 	%rs45, 0;
$L__BB1_25:
	and.b32  	%r40, %r17, 2147483640;
	add.s32 	%r38, %r38, 8;
	add.s64 	%rd62, %rd62, 64;
	add.s64 	%rd61, %rd61, 64;
	add.s64 	%rd60, %rd60, 64;
	setp.ne.s32 	%p23, %r38, 0;
	@%p23 bra 	$L__BB1_9;
$L__BB1_26:
	setp.eq.s32 	%p24, %r4, 0;
	@%p24 bra 	$L__BB1_47;
	add.s32 	%r32, %r4, -1;
	setp.lt.u32 	%p25, %r32, 3;
	@%p25 bra 	$L__BB1_37;
	cvt.u64.u32 	%rd35, %r40;
	add.s64 	%rd36, %rd35, %rd4;
	shl.b64 	%rd37, %rd36, 3;
	add.s64 	%rd17, %rd3, %rd37;
	ld.global.f64 	%fd132, [%rd17];
	setp.gt.f64 	%p26, %fd132, 0d0000000000000000;
	neg.f64 	%fd133, %fd132;
	selp.f64 	%fd134, %fd132, %fd133, %p26;
	setp.gt.f64 	%p27, %fd134, %fd2;
	mul.wide.u32 	%rd38, %r40, 8;
	add.s64 	%rd18, %rd5, %rd38;
	add.s64 	%rd19, %rd59, %rd38;
	@%p27 bra 	$L__BB1_30;
	ld.global.f64 	%fd135, [%rd18];
	ld.global.f64 	%fd136, [%rd19];
	fma.rn.f64 	%fd175, %fd135, %fd136, %fd175;
	fma.rn.f64 	%fd176, %fd136, %fd136, %fd176;
	mov.b16 	%rs45, 0;
$L__BB1_30:
	ld.global.f64 	%fd137, [%rd17+8];
	setp.gt.f64 	%p28, %fd137, 0d0000000000000000;
	neg.f64 	%fd138, %fd137;
	selp.f64 	%fd139, %fd137, %fd138, %p28;
	setp.gt.f64 	%p29, %fd139, %fd2;
	@%p29 bra 	$L__BB1_32;
	ld.global.f64 	%fd140, [%rd18+8];
	ld.global.f64 	%fd141, [%rd19+8];
	fma.rn.f64 	%fd175, %fd140, %fd141, %fd175;
	fma.rn.f64 	%fd176, %fd141, %fd141, %fd176;
	mov.b16 	%rs45, 0;
$L__BB1_32:
	ld.global.f64 	%fd142, [%rd17+16];
	setp.gt.f64 	%p30, %fd142, 0d0000000000000000;
	neg.f64 	%fd143, %fd142;
	selp.f64 	%fd144, %fd142, %fd143, %p30;
	setp.gt.f64 	%p31, %fd144, %fd2;
	@%p31 bra 	$L__BB1_34;
	ld.global.f64 	%fd145, [%rd18+16];
	ld.global.f64 	%fd146, [%rd19+16];
	fma.rn.f64 	%fd175, %fd145, %fd146, %fd175;
	fma.rn.f64 	%fd176, %fd146, %fd146, %fd176;
	mov.b16 	%rs45, 0;
$L__BB1_34:
	ld.global.f64 	%fd147, [%rd17+24];
	setp.gt.f64 	%p32, %fd147, 0d0000000000000000;
	neg.f64 	%fd148, %fd147;
	selp.f64 	%fd149, %fd147, %fd148, %p32;
	setp.gt.f64 	%p33, %fd149, %fd2;
	@%p33 bra 	$L__BB1_36;
	ld.global.f64 	%fd150, [%rd18+24];
	ld.global.f64 	%fd151, [%rd19+24];
	fma.rn.f64 	%fd175, %fd150, %fd151, %fd175;
	fma.rn.f64 	%fd176, %fd151, %fd151, %fd176;
	mov.b16 	%rs45, 0;
$L__BB1_36:
	add.s32 	%r40, %r40, 4;
$L__BB1_37:
	and.b32  	%r33, %r17, 3;
	setp.eq.s32 	%p34, %r33, 0;
	@%p34 bra 	$L__BB1_47;
	setp.eq.s32 	%p35, %r33, 1;
	@%p35 bra 	$L__BB1_44;
	cvt.u64.u32 	%rd39, %r40;
	add.s64 	%rd40, %rd39, %rd4;
	shl.b64 	%rd41, %rd40, 3;
	add.s64 	%rd20, %rd3, %rd41;
	ld.global.f64 	%fd153, [%rd20];
	setp.gt.f64 	%p36, %fd153, 0d0000000000000000;
	neg.f64 	%fd154, %fd153;
	selp.f64 	%fd155, %fd153, %fd154, %p36;
	setp.gt.f64 	%p37, %fd155, %fd2;
	@%p37 bra 	$L__BB1_41;
	mul.wide.u32 	%rd42, %r40, 8;
	add.s64 	%rd43, %rd5, %rd42;
	ld.global.f64 	%fd156, [%rd43];
	add.s64 	%rd44, %rd59, %rd42;
	ld.global.f64 	%fd157, [%rd44];
	fma.rn.f64 	%fd175, %fd156, %fd157, %fd175;
	fma.rn.f64 	%fd176, %fd157, %fd157, %fd176;
	mov.b16 	%rs45, 0;
$L__BB1_41:
	ld.global.f64 	%fd158, [%rd20+8];
	setp.gt.f64 	%p38, %fd158, 0d0000000000000000;
	neg.f64 	%fd159, %fd158;
	selp.f64 	%fd160, %fd158, %fd159, %p38;
	setp.gt.f64 	%p39, %fd160, %fd2;
	@%p39 bra 	$L__BB1_43;
	mul.wide.u32 	%rd45, %r40, 8;
	add.s64 	%rd46, %rd5, %rd45;
	ld.global.f64 	%fd161, [%rd46+8];
	add.s64 	%rd47, %rd59, %rd45;
	ld.global.f64 	%fd162, [%rd47+8];
	fma.rn.f64 	%fd175, %fd161, %fd162, %fd175;
	fma.rn.f64 	%fd176, %fd162, %fd162, %fd176;
	mov.b16 	%rs45, 0;
$L__BB1_43:
	add.s32 	%r40, %r40, 2;
$L__BB1_44:
	and.b32  	%r34, %r17, 1;
	setp.eq.b32 	%p40, %r34, 1;
	not.pred 	%p41, %p40;
	@%p41 bra 	$L__BB1_47;
	cvt.u64.u32 	%rd21, %r40;
	add.s64 	%rd48, %rd21, %rd4;
	shl.b64 	%rd49, %rd48, 3;
	add.s64 	%rd50, %rd3, %rd49;
	ld.global.f64 	%fd163, [%rd50];
	setp.gt.f64 	%p42, %fd163, 0d0000000000000000;
	neg.f64 	%fd164, %fd163;
	selp.f64 	%fd165, %fd163, %fd164, %p42;
	setp.gt.f64 	%p43, %fd165, %fd2;
	@%p43 bra 	$L__BB1_47;
	shl.b64 	%rd51, %rd21, 3;
	add.s64 	%rd52, %rd5, %rd51;
	ld.global.f64 	%fd166, [%rd52];
	add.s64 	%rd53, %rd59, %rd51;
	ld.global.f64 	%fd167, [%rd53];
	fma.rn.f64 	%fd175, %fd166, %fd167, %fd175;
	fma.rn.f64 	%fd176, %fd167, %fd167, %fd176;
	mov.b16 	%rs45, 0;
$L__BB1_47:
	and.b16  	%rs43, %rs45, 255;
	setp.ne.s16 	%p44, %rs43, 0;
	@%p44 bra 	$L__BB1_49;
	sqrt.rn.f64 	%fd168, %fd176;
	div.rn.f64 	%fd169, %fd175, %fd168;
	setp.lt.f64 	%p45, %fd217, %fd169;
	cvt.rn.f64.u32 	%fd170, %r37;
	selp.f64 	%fd217, %fd169, %fd217, %p45;
	selp.f64 	%fd218, %fd170, %fd218, %p45;
$L__BB1_49:
	add.s64 	%rd59, %rd59, %rd54;
	add.s32 	%r37, %r37, 1;
	setp.ne.s32 	%p46, %r37, %r16;
	@%p46 bra 	$L__BB1_7;
$L__BB1_50:
	cvt.rzi.s32.f64 	%r35, %fd218;
	mul.wide.s32 	%rd55, %r1, 4;
	add.s64 	%rd56, %rd1, %rd55;
	st.global.u32 	[%rd56], %r35;
$L__BB1_51:
	ret;
$L__BB1_52:
	mul.wide.s32 	%rd30, %r1, 4;
	add.s64 	%rd31, %rd1, %rd30;
	mov.b32 	%r28, -1;
	st.global.u32 	[%rd31], %r28;
	bra.uni 	$L__BB1_51;

}
	// .globl	_Z44GetNearestPixelIndexKernel_Manhaton_NoShadowPdS_S_Piiiiii
.visible .entry _Z44GetNearestPixelIndexKernel_Manhaton_NoShadowPdS_S_Piiiiii(
	.param .u64 .ptr .align 1 _Z44GetNearestPixelIndexKernel_Manhaton_NoShadowPdS_S_Piiiiii_param_0,
	.param .u64 .ptr .align 1 _Z44GetNearestPixelIndexKernel_Manhaton_NoShadowPdS_S_Piiiiii_param_1,
	.param .u64 .ptr .align 1 _Z44GetNearestPixelIndexKernel_Manhaton_NoShadowPdS_S_Piiiiii_param_2,
	.param .u64 .ptr .align 1 _Z44GetNearestPixelIndexKernel_Manhaton_NoShadowPdS_S_Piiiiii_param_3,
	.param .u32 _Z44GetNearestPixelIndexKernel_Manhaton_NoShadowPdS_S_Piiiiii_param_4,
	.param .u32 _Z44GetNearestPixelIndexKernel_Manhaton_NoShadowPdS_S_Piiiiii_param_5,
	.param .u32 _Z44GetNearestPixelIndexKernel_Manhaton_NoShadowPdS_S_Piiiiii_param_6,
	.param .u32 _Z44GetNearestPixelIndexKernel_Manhaton_NoShadowPdS_S_Piiiiii_param_7,
	.param .u32 _Z44GetNearestPixelIndexKernel_Manhaton_NoShadowPdS_S_Piiiiii_param_8
)
{
	.reg .pred 	%p<31>;
	.reg .b32 	%r<56>;
	.reg .b64 	%rd<72>;
	.reg .b64 	%fd<141>;

	ld.param.u64 	%rd14, [_Z44GetNearestPixelIndexKernel_Manhaton_NoShadowPdS_S_Piiiiii_param_0];
	ld.param.u64 	%rd15, [_Z44GetNearestPixelIndexKernel_Manhaton_NoShadowPdS_S_Piiiiii_param_1];
	ld.param.u64 	%rd17, [_Z44GetNearestPixelIndexKernel_Manhaton_NoShadowPdS_S_Piiiiii_param_2];
	ld.param.u64 	%rd16, [_Z44GetNearestPixelIndexKernel_Manhaton_NoShadowPdS_S_Piiiiii_param_3];
	ld.param.u32 	%r17, [_Z44GetNearestPixelIndexKernel_Manhaton_NoShadowPdS_S_Piiiiii_param_4];
	ld.param.u32 	%r18, [_Z44GetNearestPixelIndexKernel_Manhaton_NoShadowPdS_S_Piiiiii_param_5];
	ld.param.u32 	%r19, [_Z44GetNearestPixelIndexKernel_Manhaton_NoShadowPdS_S_Piiiiii_param_6];
	ld.param.u32 	%r20, [_Z44GetNearestPixelIndexKernel_Manhaton_NoShadowPdS_S_Piiiiii_param_7];
	ld.param.u32 	%r21, [_Z44GetNearestPixelIndexKernel_Manhaton_NoShadowPdS_S_Piiiiii_param_8];
	cvta.to.global.u64 	%rd1, %rd17;
	cvta.to.global.u64 	%rd2, %rd16;
	mov.u32 	%r22, %ntid.x;
	mov.u32 	%r23, %ctaid.x;
	mov.u32 	%r24, %tid.x;
	mad.lo.s32 	%r25, %r22, %r23, %r24;
	add.s32 	%r1, %r25, %r20;
	setp.ge.s32 	%p1, %r1, %r21;
	@%p1 bra 	$L__BB2_20;
	cvta.to.global.u64 	%rd3, %rd15;
	mul.lo.s32 	%r2, %r1, %r18;
	setp.lt.s32 	%p2, %r18, 1;
	@%p2 bra 	$L__BB2_21;
	mul.wide.s32 	%rd18, %r2, 8;
	add.s64 	%rd4, %rd3, %rd18;
	cvt.rn.f64.s32 	%fd1, %r19;
	mov.b32 	%r50, 0;
	bra.uni 	$L__BB2_4;
$L__BB2_3:
	add.s32 	%r50, %r50, 1;
	setp.eq.s32 	%p4, %r50, %r18;
	@%p4 bra 	$L__BB2_21;
$L__BB2_4:
	mul.wide.u32 	%rd19, %r50, 8;
	add.s64 	%rd20, %rd4, %rd19;
	ld.global.f64 	%fd19, [%rd20];
	setp.leu.f64 	%p3, %fd19, %fd1;
	@%p3 bra 	$L__BB2_3;
	setp.lt.s32 	%p5, %r17, 1;
	mov.f64 	%fd140, 0dBFF0000000000000;
	@%p5 bra 	$L__BB2_19;
	and.b32  	%r5, %r18, 7;
	add.s64 	%rd24, %rd18, %rd3;
	add.s64 	%rd5, %rd24, 32;
	cvta.to.global.u64 	%rd69, %rd14;
	mov.f64 	%fd131, 0d7E37E43C8800759C;
	mov.f64 	%fd140, 0dBFF0000000000000;
	mov.b32 	%r51, 0;
	mul.wide.u32 	%rd64, %r18, 8;
$L__BB2_7:
	setp.lt.u32 	%p6, %r18, 8;
	mov.f64 	%fd139, 0d0000000000000000;
	mov.b32 	%r54, 0;
	@%p6 bra 	$L__BB2_10;
	and.b32  	%r30, %r18, 2147483640;
	neg.s32 	%r52, %r30;
	add.s64 	%rd70, %rd69, 32;
	mov.f64 	%fd139, 0d0000000000000000;
	mov.u64 	%rd71, %rd5;
$L__BB2_9:
	.pragma "nounroll";
	and.b32  	%r54, %r18, 2147483640;
	ld.global.f64 	%fd26, [%rd71+-32];
	ld.global.f64 	%fd27, [%rd70+-32];
	setp.gt.f64 	%p7, %fd26, %fd27;
	sub.f64 	%fd28, %fd26, %fd27;
	sub.f64 	%fd29, %fd27, %fd26;
	selp.f64 	%fd30, %fd28, %fd29, %p7;
	cvt.rzi.s32.f64 	%r31, %fd26;
	mul.wide.s32 	%rd25, %r31, 8;
	add.s64 	%rd26, %rd1, %rd25;
	ld.global.f64 	%fd31, [%rd26];
	fma.rn.f64 	%fd32, %fd30, %fd31, %fd139;
	ld.global.f64 	%fd33, [%rd71+-24];
	ld.global.f64 	%fd34, [%rd70+-24];
	setp.gt.f64 	%p8, %fd33, %fd34;
	sub.f64 	%fd35, %fd33, %fd34;
	sub.f64 	%fd36, %fd34, %fd33;
	selp.f64 	%fd37, %fd35, %fd36, %p8;
	cvt.rzi.s32.f64 	%r32, %fd33;
	mul.wide.s32 	%rd27, %r32, 8;
	add.s64 	%rd28, %rd1, %rd27;
	ld.global.f64 	%fd38, [%rd28];
	fma.rn.f64 	%fd39, %fd37, %fd38, %fd32;
	ld.global.f64 	%fd40, [%rd71+-16];
	ld.global.f64 	%fd41, [%rd70+-16];
	setp.gt.f64 	%p9, %fd40, %fd41;
	sub.f64 	%fd42, %fd40, %fd41;
	sub.f64 	%fd43, %fd41, %fd40;
	selp.f64 	%fd44, %fd42, %fd43, %p9;
	cvt.rzi.s32.f64 	%r33, %fd40;
	mul.wide.s32 	%rd29, %r33, 8;
	add.s64 	%rd30, %rd1, %rd29;
	ld.global.f64 	%fd45, [%rd30];
	fma.rn.f64 	%fd46, %fd44, %fd45, %fd39;
	ld.global.f64 	%fd47, [%rd71+-8];
	ld.global.f64 	%fd48, [%rd70+-8];
	setp.gt.f64 	%p10, %fd47, %fd48;
	sub.f64 	%fd49, %fd47, %fd48;
	sub.f64 	%fd50, %fd48, %fd47;
	selp.f64 	%fd51, %fd49, %fd50, %p10;
	cvt.rzi.s32.f64 	%r34, %fd47;
	mul.wide.s32 	%rd31, %r34, 8;
	add.s64 	%rd32, %rd1, %rd31;
	ld.global.f64 	%fd52, [%rd32];
	fma.rn.f64 	%fd53, %fd51, %fd52, %fd46;
	ld.global.f64 	%fd54, [%rd71];
	ld.global.f64 	%fd55, [%rd70];
	setp.gt.f64 	%p11, %fd54, %fd55;
	sub.f64 	%fd56, %fd54, %fd55;
	sub.f64 	%fd57, %fd55, %fd54;
	selp.f64 	%fd58, %fd56, %fd57, %p11;
	cvt.rzi.s32.f64 	%r35, %fd54;
	mul.wide.s32 	%rd33, %r35, 8;
	add.s64 	%rd34, %rd1, %rd33;
	ld.global.f64 	%fd59, [%rd34];
	fma.rn.f64 	%fd60, %fd58, %fd59, %fd53;
	ld.global.f64 	%fd61, [%rd71+8];
	ld.global.f64 	%fd62, [%rd70+8];
	setp.gt.f64 	%p12, %fd61, %fd62;
	sub.f64 	%fd63, %fd61, %fd62;
	sub.f64 	%fd64, %fd62, %fd61;
	selp.f64 	%fd65, %fd63, %fd64, %p12;
	cvt.rzi.s32.f64 	%r36, %fd61;
	mul.wide.s32 	%rd35, %r36, 8;
	add.s64 	%rd36, %rd1, %rd35;
	ld.global.f64 	%fd66, [%rd36];
	fma.rn.f64 	%fd67, %fd65, %fd66, %fd60;
	ld.global.f64 	%fd68, [%rd71+16];
	ld.global.f64 	%fd69, [%rd70+16];
	setp.gt.f64 	%p13, %fd68, %fd69;
	sub.f64 	%fd70, %fd68, %fd69;
	sub.f64 	%fd71, %fd69, %fd68;
	selp.f64 	%fd72, %fd70, %fd71, %p13;
	cvt.rzi.s32.f64 	%r37, %fd68;
	mul.wide.s32 	%rd37, %r37, 8;
	add.s64 	%rd38, %rd1, %rd37;
	ld.global.f64 	%fd73, [%rd38];
	fma.rn.f64 	%fd74, %fd72, %fd73, %fd67;
	ld.global.f64 	%fd75, [%rd71+24];
	ld.global.f64 	%fd76, [%rd70+24];
	setp.gt.f64 	%p14, %fd75, %fd76;
	sub.f64 	%fd77, %fd75, %fd76;
	sub.f64 	%fd78, %fd76, %fd75;
	selp.f64 	%fd79, %fd77, %fd78, %p14;
	cvt.rzi.s32.f64 	%r38, %fd75;
	mul.wide.s32 	%rd39, %r38, 8;
	add.s64 	%rd40, %rd1, %rd39;
	ld.global.f64 	%fd80, [%rd40];
	fma.rn.f64 	%fd139, %fd79, %fd80, %fd74;
	add.s32 	%r52, %r52, 8;
	add.s64 	%rd71, %rd71, 64;
	add.s64 	%rd70, %rd70, 64;
	setp.ne.s32 	%p15, %r52, 0;
	@%p15 bra 	$L__BB2_9;
$L__BB2_10:
	setp.eq.s32 	%p16, %r5, 0;
	@%p16 bra 	$L__BB2_18;
	add.s32 	%r39, %r5, -1;
	setp.lt.u32 	%p17, %r39, 3;
	@%p17 bra 	$L__BB2_13;
	mul.wide.u32 	%rd41, %r54, 8;
	add.s64 	%rd42, %rd4, %rd41;
	ld.global.f64 	%fd82, [%rd42];
	add.s64 	%rd43, %rd69, %rd41;
	ld.global.f64 	%fd83, [%rd43];
	setp.gt.f64 	%p18, %fd82, %fd83;
	sub.f64 	%fd84, %fd82, %fd83;
	sub.f64 	%fd85, %fd83, %fd82;
	selp.f64 	%fd86, %fd84, %fd85, %p18;
	cvt.rzi.s32.f64 	%r40, %fd82;
	mul.wide.s32 	%rd44, %r40, 8;
	add.s64 	%rd45, %rd1, %rd44;
	ld.global.f64 	%fd87, [%rd45];
	fma.rn.f64 	%fd88, %fd86, %fd87, %fd139;
	ld.global.f64 	%fd89, [%rd42+8];
	ld.global.f64 	%fd90, [%rd43+8];
	setp.gt.f64 	%p19, %fd89, %fd90;
	sub.f64 	%fd91, %fd89, %fd90;
	sub.f64 	%fd92, %fd90, %fd89;
	selp.f64 	%fd93, %fd91, %fd92, %p19;
	cvt.rzi.s32.f64 	%r41, %fd89;
	mul.wide.s32 	%rd46, %r41, 8;
	add.s64 	%rd47, %rd1, %rd46;
	ld.global.f64 	%fd94, [%rd47];
	fma.rn.f64 	%fd95, %fd93, %fd94, %fd88;
	ld.global.f64 	%fd96, [%rd42+16];
	ld.global.f64 	%fd97, [%rd43+16];
	setp.gt.f64 	%p20, %fd96, %fd97;
	sub.f64 	%fd98, %fd96, %fd97;
	sub.f64 	%fd99, %fd97, %fd96;
	selp.f64 	%fd100, %fd98, %fd99, %p20;
	cvt.rzi.s32.f64 	%r42, %fd96;
	mul.wide.s32 	%rd48, %r42, 8;
	add.s64 	%rd49, %rd1, %rd48;
	ld.global.f64 	%fd101, [%rd49];
	fma.rn.f64 	%fd102, %fd100, %fd101, %fd95;
	ld.global.f64 	%fd103, [%rd42+24];
	ld.global.f64 	%fd104, [%rd43+24];
	setp.gt.f64 	%p21, %fd103, %fd104;
	sub.f64 	%fd105, %fd103, %fd104;
	sub.f64 	%fd106, %fd104, %fd103;
	selp.f64 	%fd107, %fd105, %fd106, %p21;
	cvt.rzi.s32.f64 	%r43, %fd103;
	mul.wide.s32 	%rd50, %r43, 8;
	add.s64 	%rd51, %rd1, %rd50;
	ld.global.f64 	%fd108, [%rd51];
	fma.rn.f64 	%fd139, %fd107, %fd108, %fd102;
	add.s32 	%r54, %r54, 4;
$L__BB2_13:
	and.b32  	%r44, %r18, 3;
	setp.eq.s32 	%p22, %r44, 0;
	@%p22 bra 	$L__BB2_18;
	setp.eq.s32 	%p23, %r44, 1;
	@%p23 bra 	$L__BB2_16;
	mul.wide.u32 	%rd52, %r54, 8;
	add.s64 	%rd53, %rd4, %rd52;
	ld.global.f64 	%fd110, [%rd53];
	add.s64 	%rd54, %rd69, %rd52;
	ld.global.f64 	%fd111, [%rd54];
	setp.gt.f64 	%p24, %fd110, %fd111;
	sub.f64 	%fd112, %fd110, %fd111;
	sub.f64 	%fd113, %fd111, %fd110;
	selp.f64 	%fd114, %fd112, %fd113, %p24;
	cvt.rzi.s32.f64 	%r45, %fd110;
	mul.wide.s32 	%rd55, %r45, 8;
	add.s64 	%rd56, %rd1, %rd55;
	ld.global.f64 	%fd115, [%rd56];
	fma.rn.f64 	%fd116, %fd114, %fd115, %fd139;
	ld.global.f64 	%fd117, [%rd53+8];
	ld.global.f64 	%fd118, [%rd54+8];
	setp.gt.f64 	%p25, %fd117, %fd118;
	sub.f64 	%fd119, %fd117, %fd118;
	sub.f64 	%fd120, %fd118, %fd117;
	selp.f64 	%fd121, %fd119, %fd120, %p25;
	cvt.rzi.s32.f64 	%r46, %fd117;
	mul.wide.s32 	%rd57, %r46, 8;
	add.s64 	%rd58, %rd1, %rd57;
	ld.global.f64 	%fd122, [%rd58];
	fma.rn.f64 	%fd139, %fd121, %fd122, %fd116;
	add.s32 	%r54, %r54, 2;
$L__BB2_16:
	and.b32  	%r47, %r18, 1;
	setp.eq.b32 	%p26, %r47, 1;
	not.pred 	%p27, %p26;
	@%p27 bra 	$L__BB2_18;
	mul.wide.u32 	%rd59, %r54, 8;
	add.s64 	%rd60, %rd4, %rd59;
	ld.global.f64 	%fd123, [%rd60];
	add.s64 	%rd61, %rd69, %rd59;
	ld.global.f64 	%fd124, [%rd61];
	setp.gt.f64 	%p28, %fd123, %fd124;
	sub.f64 	%fd125, %fd123, %fd124;
	sub.f64 	%fd126, %fd124, %fd123;
	selp.f64 	%fd127, %fd125, %fd126, %p28;
	cvt.rzi.s32.f64 	%r48, %fd123;
	mul.wide.s32 	%rd62, %r48, 8;
	add.s64 	%rd63, %rd1, %rd62;
	ld.global.f64 	%fd128, [%rd63];
	fma.rn.f64 	%fd139, %fd127, %fd128, %fd139;
$L__BB2_18:
	setp.gt.f64 	%p29, %fd131, %fd139;
	cvt.rn.f64.u32 	%fd129, %r51;
	selp.f64 	%fd131, %fd139, %fd131, %p29;
	selp.f64 	%fd140, %fd129, %fd140, %p29;
	add.s64 	%rd69, %rd69, %rd64;
	add.s32 	%r51, %r51, 1;
	setp.ne.s32 	%p30, %r51, %r17;
	@%p30 bra 	$L__BB2_7;
$L__BB2_19:
	ld.param.u64 	%rd68, [_Z44GetNearestPixelIndexKernel_Manhaton_NoShadowPdS_S_Piiiiii_param_3];
	cvt.rzi.s32.f64 	%r49, %fd140;
	cvta.to.global.u64 	%rd65, %rd68;
	mul.wide.s32 	%rd66, %r1, 4;
	add.s64 	%rd67, %rd65, %rd66;
	st.global.u32 	[%rd67], %r49;
$L__BB2_20:
	ret;
$L__BB2_21:
	mul.wide.s32 	%rd21, %r1, 4;
	add.s64 	%rd22, %rd2, %rd21;
	mov.b32 	%r27, -1;
	st.global.u32 	[%rd22], %r27;
	bra.uni 	$L__BB2_20;

}
	// .globl	_Z41GetNearestPixelIndexKernel_Angle_NoShadowPdS_Piiiiii
.visible .entry _Z41GetNearestPixelIndexKernel_Angle_NoShadowPdS_Piiiiii(
	.param .u64 .ptr .align 1 _Z41GetNearestPixelIndexKernel_Angle_NoShadowPdS_Piiiiii_param_0,
	.param .u64 .ptr .align 1 _Z41GetNearestPixelIndexKernel_Angle_NoShadowPdS_Piiiiii_param_1,
	.param .u64 .ptr .align 1 _Z41GetNearestPixelIndexKernel_Angle_NoShadowPdS_Piiiiii_param_2,
	.param .u32 _Z41GetNearestPixelIndexKernel_Angle_NoShadowPdS_Piiiiii_param_3,
	.param .u32 _Z41GetNearestPixelIndexKernel_Angle_NoShadowPdS_Piiiiii_param_4,
	.param .u32 _Z41GetNearestPixelIndexKernel_Angle_NoShadowPdS_Piiiiii_param_5,
	.param .u32 _Z41GetNearestPixelIndexKernel_Angle_NoShadowPdS_Piiiiii_param_6,
	.param .u32 _Z41GetNearestPixelIndexKernel_Angle_NoShadowPdS_Piiiiii_param_7
)
{
	.reg .pred 	%p<17>;
	.reg .b32 	%r<42>;
	.reg .b64 	%rd<40>;
	.reg .b64 	%fd<178>;

	ld.param.u64 	%rd15, [_Z41GetNearestPixelIndexKernel_Angle_NoShadowPdS_Piiiiii_param_0];
	ld.param.u64 	%rd16, [_Z41GetNearestPixelIndexKernel_Angle_NoShadowPdS_Piiiiii_param_1];
	ld.param.u64 	%rd17, [_Z41GetNearestPixelIndexKernel_Angle_NoShadowPdS_Piiiiii_param_2];
	ld.param.u32 	%r19, [_Z41GetNearestPixelIndexKernel_Angle_NoShadowPdS_Piiiiii_param_3];
	ld.param.u32 	%r20, [_Z41GetNearestPixelIndexKernel_Angle_NoShadowPdS_Piiiiii_param_4];
	ld.param.u32 	%r21, [_Z41GetNearestPixelIndexKernel_Angle_NoShadowPdS_Piiiiii_param_5];
	ld.param.u32 	%r22, [_Z41GetNearestPixelIndexKernel_Angle_NoShadowPdS_Piiiiii_param_6];
	ld.param.u32 	%r23, [_Z41GetNearestPixelIndexKernel_Angle_NoShadowPdS_Piiiiii_param_7];
	cvta.to.global.u64 	%rd1, %rd17;
	mov.u32 	%r24, %ntid.x;
	mov.u32 	%r25, %ctaid.x;
	mov.u32 	%r26, %tid.x;
	mad.lo.s32 	%r27, %r24, %r25, %r26;
	add.s32 	%r1, %r27, %r22;
	setp.ge.s32 	%p1, %r1, %r23;
	@%p1 bra 	$L__BB3_22;
	cvta.to.global.u64 	%rd2, %rd16;
	mul.lo.s32 	%r2, %r1, %r20;
	setp.lt.s32 	%p2, %r20, 1;
	@%p2 bra 	$L__BB3_23;
	mul.wide.s32 	%rd18, %r2, 8;
	add.s64 	%rd3, %rd2, %rd18;
	cvt.rn.f64.s32 	%fd1, %r21;
	mov.b32 	%r36, 0;
	bra.uni 	$L__BB3_4;
$L__BB3_3:
	add.s32 	%r36, %r36, 1;
	setp.eq.s32 	%p4, %r36, %r20;
	@%p4 bra 	$L__BB3_23;
$L__BB3_4:
	mul.wide.u32 	%rd19, %r36, 8;
	add.s64 	%rd20, %rd3, %rd19;
	ld.global.f64 	%fd35, [%rd20];
	setp.leu.f64 	%p3, %fd35, %fd1;
	@%p3 bra 	$L__BB3_3;
	setp.lt.s32 	%p5, %r19, 1;
	mov.f64 	%fd177, 0dBFF0000000000000;
	@%p5 bra 	$L__BB3_21;
	and.b32  	%r5, %r20, 15;
	and.b32  	%r6, %r20, 7;
	and.b32  	%r7, %r20, 3;
	add.s64 	%rd24, %rd18, %rd2;
	add.s64 	%rd4, %rd24, 64;
	cvta.to.global.u64 	%rd37, %rd15;
	mov.f64 	%fd160, 0dFE37E43C8800759C;
	mov.f64 	%fd177, 0dBFF0000000000000;
	mov.b32 	%r37, 0;
	mul.wide.u32 	%rd32, %r20, 8;
$L__BB3_7:
	setp.lt.u32 	%p6, %r20, 16;
	mov.f64 	%fd176, 0d0000000000000000;
	mov.b32 	%r40, 0;
	mov.f64 	%fd175, %fd176;
	@%p6 bra 	$L__BB3_10;
	and.b32  	%r32, %r20, 2147483632;
	neg.s32 	%r38, %r32;
	add.s64 	%rd38, %rd37, 64;
	mov.f64 	%fd176, 0d0000000000000000;
	mov.u64 	%rd39, %rd4;
$L__BB3_9:
	.pragma "nounroll";
	and.b32  	%r40, %r20, 2147483632;
	ld.global.f64 	%fd42, [%rd39+-64];
	ld.global.f64 	%fd43, [%rd38+-64];
	fma.rn.f64 	%fd44, %fd42, %fd43, %fd175;
	fma.rn.f64 	%fd45, %fd43, %fd43, %fd176;
	ld.global.f64 	%fd46, [%rd39+-56];
	ld.global.f64 	%fd47, [%rd38+-56];
	fma.rn.f64 	%fd48, %fd46, %fd47, %fd44;
	fma.rn.f64 	%fd49, %fd47, %fd47, %fd45;
	ld.global.f64 	%fd50, [%rd39+-48];
	ld.global.f64 	%fd51, [%rd38+-48];
	fma.rn.f64 	%fd52, %fd50, %fd51, %fd48;
	fma.rn.f64 	%fd53, %fd51, %fd51, %fd49;
	ld.global.f64 	%fd54, [%rd39+-40];
	ld.global.f64 	%fd55, [%rd38+-40];
	fma.rn.f64 	%fd56, %fd54, %fd55, %fd52;
	fma.rn.f64 	%fd57, %fd55, %fd55, %fd53;
	ld.global.f64 	%fd58, [%rd39+-32];
	ld.global.f64 	%fd59, [%rd38+-32];
	fma.rn.f64 	%fd60, %fd58, %fd59, %fd56;
	fma.rn.f64 	%fd61, %fd59, %fd59, %fd57;
	ld.global.f64 	%fd62, [%rd39+-24];
	ld.global.f64 	%fd63, [%rd38+-24];
	fma.rn.f64 	%fd64, %fd62, %fd63, %fd60;
	fma.rn.f64 	%fd65, %fd63, %fd63, %fd61;
	ld.global.f64 	%fd66, [%rd39+-16];
	ld.global.f64 	%fd67, [%rd38+-16];
	fma.rn.f64 	%fd68, %fd66, %fd67, %fd64;
	fma.rn.f64 	%fd69, %fd67, %fd67, %fd65;
	ld.global.f64 	%fd70, [%rd39+-8];
	ld.global.f64 	%fd71, [%rd38+-8];
	fma.rn.f64 	%fd72, %fd70, %fd71, %fd68;
	fma.rn.f64 	%fd73, %fd71, %fd71, %fd69;
	ld.global.f64 	%fd74, [%rd39];
	ld.global.f64 	%fd75, [%rd38];
	fma.rn.f64 	%fd76, %fd74, %fd75, %fd72;
	fma.rn.f64 	%fd77, %fd75, %fd75, %fd73;
	ld.global.f64 	%fd78, [%rd39+8];
	ld.global.f64 	%fd79, [%rd38+8];
	fma.rn.f64 	%fd80, %fd78, %fd79, %fd76;
	fma.rn.f64 	%fd81, %fd79, %fd79, %fd77;
	ld.global.f64 	%fd82, [%rd39+16];
	ld.global.f64 	%fd83, [%rd38+16];
	fma.rn.f64 	%fd84, %fd82, %fd83, %fd80;
	fma.rn.f64 	%fd85, %fd83, %fd83, %fd81;
	ld.global.f64 	%fd86, [%rd39+24];
	ld.global.f64 	%fd87, [%rd38+24];
	fma.rn.f64 	%fd88, %fd86, %fd87, %fd84;
	fma.rn.f64 	%fd89, %fd87, %fd87, %fd85;
	ld.global.f64 	%fd90, [%rd39+32];
	ld.global.f64 	%fd91, [%rd38+32];
	fma.rn.f64 	%fd92, %fd90, %fd91, %fd88;
	fma.rn.f64 	%fd93, %fd91, %fd91, %fd89;
	ld.global.f64 	%fd94, [%rd39+40];
	ld.global.f64 	%fd95, [%rd38+40];
	fma.rn.f64 	%fd96, %fd94, %fd95, %fd92;
	fma.rn.f64 	%fd97, %fd95, %fd95, %fd93;
	ld.global.f64 	%fd98, [%rd39+48];
	ld.global.f64 	%fd99, [%rd38+48];
	fma.rn.f64 	%fd100, %fd98, %fd99, %fd96;
	fma.rn.f64 	%fd101, %fd99, %fd99, %fd97;
	ld.global.f64 	%fd102, [%rd39+56];
	ld.global.f64 	%fd103, [%rd38+56];
	fma.rn.f64 	%fd175, %fd102, %fd103, %fd100;
	fma.rn.f64 	%fd176, %fd103, %fd103, %fd101;
	add.s32 	%r38, %r38, 16;
	add.s64 	%rd39, %rd39, 128;
	add.s64 	%rd38, %rd38, 128;
	setp.ne.s32 	%p7, %r38, 0;
	@%p7 bra 	$L__BB3_9;
$L__BB3_10:
	setp.eq.s32 	%p8, %r5, 0;
	@%p8 bra 	$L__BB3_20;
	add.s32 	%r33, %r5, -1;
	setp.lt.u32 	%p9, %r33, 7;
	@%p9 bra 	$L__BB3_13;
	mul.wide.u32 	%rd25, %r40, 8;
	add.s64 	%rd26, %rd3, %rd25;
	ld.global.f64 	%fd105, [%rd26];
	add.s64 	%rd27, %rd37, %rd25;
	ld.global.f64 	%fd106, [%rd27];
	fma.rn.f64 	%fd107, %fd105, %fd106, %fd175;
	fma.rn.f64 	%fd108, %fd106, %fd106, %fd176;
	ld.global.f64 	%fd109, [%rd26+8];
	ld.global.f64 	%fd110, [%rd27+8];
	fma.rn.f64 	%fd111, %fd109, %fd110, %fd107;
	fma.rn.f64 	%fd112, %fd110, %fd110, %fd108;
	ld.global.f64 	%fd113, [%rd26+16];
	ld.global.f64 	%fd114, [%rd27+16];
	fma.rn.f64 	%fd115, %fd113, %fd114, %fd111;
	fma.rn.f64 	%fd116, %fd114, %fd114, %fd112;
	ld.global.f64 	%fd117, [%rd26+24];
	ld.global.f64 	%fd118, [%rd27+24];
	fma.rn.f64 	%fd119, %fd117, %fd118, %fd115;
	fma.rn.f64 	%fd120, %fd118, %fd118, %fd116;
	ld.global.f64 	%fd121, [%rd26+32];
	ld.global.f64 	%fd122, [%rd27+32];
	fma.rn.f64 	%fd123, %fd121, %fd122, %fd119;
	fma.rn.f64 	%fd124, %fd122, %fd122, %fd120;
	ld.global.f64 	%fd125, [%rd26+40];
	ld.global.f64 	%fd126, [%rd27+40];
	fma.rn.f64 	%fd127, %fd125, %fd126, %fd123;
	fma.rn.f64 	%fd128, %fd126, %fd126, %fd124;
	ld.global.f64 	%fd129, [%rd26+48];
	ld.global.f64 	%fd130, [%rd27+48];
	fma.rn.f64 	%fd131, %fd129, %fd130, %fd127;
	fma.rn.f64 	%fd132, %fd130, %fd130, %fd128;
	ld.global.f64 	%fd133, [%rd26+56];
	ld.global.f64 	%fd134, [%rd27+56];
	fma.rn.f64 	%fd175, %fd133, %fd134, %fd131;
	fma.rn.f64 	%fd176, %fd134, %fd134, %fd132;
	add.s32 	%r40, %r40, 8;
$L__BB3_13:
	setp.eq.s32 	%p10, %r6, 0;
	@%p10 bra 	$L__BB3_20;
	add.s32 	%r34, %r6, -1;
	setp.lt.u32 	%p11, %r34, 3;
	@%p11 bra 	$L__BB3_16;
	mul.wide.u32 	%rd28, %r40, 8;
	add.s64 	%rd29, %rd3, %rd28;
	ld.global.f64 	%fd136, [%rd29];
	add.s64 	%rd30, %rd37, %rd28;
	ld.global.f64 	%fd137, [%rd30];
	fma.rn.f64 	%fd138, %fd136, %fd137, %fd175;
	fma.rn.f64 	%fd139, %fd137, %fd137, %fd176;
	ld.global.f64 	%fd140, [%rd29+8];
	ld.global.f64 	%fd141, [%rd30+8];
	fma.rn.f64 	%fd142, %fd140, %fd141, %fd138;
	fma.rn.f64 	%fd143, %fd141, %fd141, %fd139;
	ld.global.f64 	%fd144, [%rd29+16];
	ld.global.f64 	%fd145, [%rd30+16];
	fma.rn.f64 	%fd146, %fd144, %fd145, %fd142;
	fma.rn.f64 	%fd147, %fd145, %fd145, %fd143;
	ld.global.f64 	%fd148, [%rd29+24];
	ld.global.f64 	%fd149, [%rd30+24];
	fma.rn.f64 	%fd175, %fd148, %fd149, %fd146;
	fma.rn.f64 	%fd176, %fd149, %fd149, %fd147;
	add.s32 	%r40, %r40, 4;
$L__BB3_16:
	setp.eq.s32 	%p12, %r7, 0;
	@%p12 bra 	$L__BB3_20;
	setp.eq.s32 	%p13, %r7, 1;
	mul.wide.u32 	%rd31, %r40, 8;
	add.s64 	%rd12, %rd3, %rd31;
	ld.global.f64 	%fd150, [%rd12];
	add.s64 	%rd13, %rd37, %rd31;
	ld.global.f64 	%fd151, [%rd13];
	fma.rn.f64 	%fd175, %fd150, %fd151, %fd175;
	fma.rn.f64 	%fd176, %fd151, %fd151, %fd176;
	@%p13 bra 	$L__BB3_20;
	setp.eq.s32 	%p14, %r7, 2;
	ld.global.f64 	%fd152, [%rd12+8];
	ld.global.f64 	%fd153, [%rd13+8];
	fma.rn.f64 	%fd175, %fd152, %fd153, %fd175;
	fma.rn.f64 	%fd176, %fd153, %fd153, %fd176;
	@%p14 bra 	$L__BB3_20;
	ld.global.f64 	%fd154, [%rd12+16];
	ld.global.f64 	%fd155, [%rd13+16];
	fma.rn.f64 	%fd175, %fd154, %fd155, %fd175;
	fma.rn.f64 	%fd176, %fd155, %fd155, %fd176;
$L__BB3_20:
	sqrt.rn.f64 	%fd156, %fd176;
	div.rn.f64 	%fd157, %fd175, %fd156;
	setp.lt.f64 	%p15, %fd160, %fd157;
	cvt.rn.f64.u32 	%fd158, %r37;
	selp.f64 	%fd160, %fd157, %fd160, %p15;
	selp.f64 	%fd177, %fd158, %fd177, %p15;
	add.s64 	%rd37, %rd37, %rd32;
	add.s32 	%r37, %r37, 1;
	setp.ne.s32 	%p16, %r37, %r19;
	@%p16 bra 	$L__BB3_7;
$L__BB3_21:
	ld.param.u64 	%rd36, [_Z41GetNearestPixelIndexKernel_Angle_NoShadowPdS_Piiiiii_param_2];
	cvt.rzi.s32.f64 	%r35, %fd177;
	cvta.to.global.u64 	%rd33, %rd36;
	mul.wide.s32 	%rd34, %r1, 4;
	add.s64 	%rd35, %rd33, %rd34;
	st.global.u32 	[%rd35], %r35;
$L__BB3_22:
	ret;
$L__BB3_23:
	mul.wide.s32 	%rd21, %r1, 4;
	add.s64 	%rd22, %rd1, %rd21;
	mov.b32 	%r29, -1;
	st.global.u32 	[%rd22], %r29;
	bra.uni 	$L__BB3_22;

}
	// .globl	_Z9addKernelPiPKiS1_
.visible .entry _Z9addKernelPiPKiS1_(
	.param .u64 .ptr .align 1 _Z9addKernelPiPKiS1__param_0,
	.param .u64 .ptr .align 1 _Z9addKernelPiPKiS1__param_1,
	.param .u64 .ptr .align 1 _Z9addKernelPiPKiS1__param_2
)
{
	.reg .b32 	%r<8>;
	.reg .b64 	%rd<11>;

	ld.param.u64 	%rd1, [_Z9addKernelPiPKiS1__param_0];
	ld.param.u64 	%rd2, [_Z9addKernelPiPKiS1__param_1];
	ld.param.u64 	%rd3, [_Z9addKernelPiPKiS1__param_2];
	cvta.to.global.u64 	%rd4, %rd1;
	cvta.to.global.u64 	%rd5, %rd3;
	cvta.to.global.u64 	%rd6, %rd2;
	mov.u32 	%r1, %tid.x;
	mov.u32 	%r2, %ctaid.x;
	mov.u32 	%r3, %ntid.x;
	mad.lo.s32 	%r4, %r2, %r3, %r1;
	mul.wide.s32 	%rd7, %r4, 4;
	add.s64 	%rd8, %rd6, %rd7;
	ld.global.u32 	%r5, [%rd8];
	add.s64 	%rd9, %rd5, %rd7;
	ld.global.u32 	%r6, [%rd9];
	add.s32 	%r7, %r6, %r5;
	add.s64 	%rd10, %rd4, %rd7;
	st.global.u32 	[%rd10], %r7;
	ret;

}


// ===== COMPILED SASS (sm_100) =====

	.target	sm_100

	.elftype	@"ET_EXEC"


//--------------------- .note.nv.tkinfo           --------------------------
	.section	.note.nv.tkinfo,"",@"SHT_NOTE"
	.sectionflags	@"SHF_NOTE_NV_TKINFO"
	.tkinfo
        /*0018*/ 	.word	0x00000002
        /*0030*/ 	.string	""
        /*0030*/ 	.string	"ptxas"
        /*0030*/ 	.string	"Cuda compilation tools, release 13.0, V13.0.88"
        /*0030*/ 	.string	"Build cuda_13.0.r13.0/compiler.36424714_0"
        /*0030*/ 	.string	"-arch sm_100 -m 64 "



//--------------------- .note.nv.cuinfo           --------------------------
	.section	.note.nv.cuinfo,"",@"SHT_NOTE"
	.sectionflags	@"SHF_NOTE_NV_CUINFO"
        /*0018*/ 	.short	0x0002
        /*001a*/ 	.short	0x0064
        /*001c*/ 	.short	0x0082
	.zero		2


//--------------------- .nv.info                  --------------------------
	.section	.nv.info,"",@"SHT_CUDA_INFO"
	.align	4


	//----- nvinfo : EIATTR_REGCOUNT
	.align		4
        /*0000*/ 	.byte	0x04, 0x2f
        /*0002*/ 	.short	(.L_1 - .L_0)
	.align		4
.L_0:
        /*0004*/ 	.word	index@(_Z35GetNearestPixelIndexKernel_ManhatonPdS_S_S_Piiiiiii)
        /*0008*/ 	.word	0x00000028


	//----- nvinfo : EIATTR_FRAME_SIZE
	.align		4
.L_1:
        /*000c*/ 	.byte	0x04, 0x11
        /*000e*/ 	.short	(.L_3 - .L_2)
	.align		4
.L_2:
        /*0010*/ 	.word	index@(_Z35GetNearestPixelIndexKernel_ManhatonPdS_S_S_Piiiiiii)
        /*0014*/ 	.word	0x00000000


	//----- nvinfo : EIATTR_REGCOUNT
	.align		4
.L_3:
        /*0018*/ 	.byte	0x04, 0x2f
        /*001a*/ 	.short	(.L_5 - .L_4)
	.align		4
.L_4:
        /*001c*/ 	.word	index@(_Z32GetNearestPixelIndexKernel_AnglePdS_S_Piiiiiii)
        /*0020*/ 	.word	0x00000028


	//----- nvinfo : EIATTR_FRAME_SIZE
	.align		4
.L_5:
        /*0024*/ 	.byte	0x04, 0x11
        /*0026*/ 	.short	(.L_7 - .L_6)
	.align		4
.L_6:
        /*0028*/ 	.word	index@($__internal_3_$__cuda_sm20_dsqrt_rn_f64_mediumpath_v1)
        /*002c*/ 	.word	0x00000000


	//----- nvinfo : EIATTR_FRAME_SIZE
	.align		4
.L_7:
        /*0030*/ 	.byte	0x04, 0x11
        /*0032*/ 	.short	(.L_9 - .L_8)
	.align		4
.L_8:
        /*0034*/ 	.word	index@($__internal_2_$__cuda_sm20_div_rn_f64_full)
        /*0038*/ 	.word	0x00000000


	//----- nvinfo : EIATTR_FRAME_SIZE
	.align		4
.L_9:
        /*003c*/ 	.byte	0x04, 0x11
        /*003e*/ 	.short	(.L_11 - .L_10)
	.align		4
.L_10:
        /*0040*/ 	.word	index@(_Z32GetNearestPixelIndexKernel_AnglePdS_S_Piiiiiii)
        /*0044*/ 	.word	0x00000000


	//----- nvinfo : EIATTR_REGCOUNT
	.align		4
.L_11:
        /*0048*/ 	.byte	0x04, 0x2f
        /*004a*/ 	.short	(.L_13 - .L_12)
	.align		4
.L_12:
        /*004c*/ 	.word	index@(_Z44GetNearestPixelIndexKernel_Manhaton_NoShadowPdS_S_Piiiiii)
        /*0050*/ 	.word	0x00000020


	//----- nvinfo : EIATTR_FRAME_SIZE
	.align		4
.L_13:
        /*0054*/ 	.byte	0x04, 0x11
        /*0056*/ 	.short	(.L_15 - .L_14)
	.align		4
.L_14:
        /*0058*/ 	.word	index@(_Z44GetNearestPixelIndexKernel_Manhaton_NoShadowPdS_S_Piiiiii)
        /*005c*/ 	.word	0x00000000


	//----- nvinfo : EIATTR_REGCOUNT
	.align		4
.L_15:
        /*0060*/ 	.byte	0x04, 0x2f
        /*0062*/ 	.short	(.L_17 - .L_16)
	.align		4
.L_16:
        /*0064*/ 	.word	index@(_Z41GetNearestPixelIndexKernel_Angle_NoShadowPdS_Piiiiii)
        /*0068*/ 	.word	0x00000028


	//----- nvinfo : EIATTR_FRAME_SIZE
	.align		4
.L_17:
        /*006c*/ 	.byte	0x04, 0x11
        /*006e*/ 	.short	(.L_19 - .L_18)
	.align		4
.L_18:
        /*0070*/ 	.word	index@($__internal_1_$__cuda_sm20_dsqrt_rn_f64_mediumpath_v1)
        /*0074*/ 	.word	0x00000000


	//----- nvinfo : EIATTR_FRAME_SIZE
	.align		4
.L_19:
        /*0078*/ 	.byte	0x04, 0x11
        /*007a*/ 	.short	(.L_21 - .L_20)
	.align		4
.L_20:
        /*007c*/ 	.word	index@($__internal_0_$__cuda_sm20_div_rn_f64_full)
        /*0080*/ 	.word	0x00000000


	//----- nvinfo : EIATTR_FRAME_SIZE
	.align		4
.L_21:
        /*0084*/ 	.byte	0x04, 0x11
        /*0086*/ 	.short	(.L_23 - .L_22)
	.align		4
.L_22:
        /*0088*/ 	.word	index@(_Z41GetNearestPixelIndexKernel_Angle_NoShadowPdS_Piiiiii)
        /*008c*/ 	.word	0x00000000


	//----- nvinfo : EIATTR_REGCOUNT
	.align		4
.L_23:
        /*0090*/ 	.byte	0x04, 0x2f
        /*0092*/ 	.short	(.L_25 - .L_24)
	.align		4
.L_24:
        /*0094*/ 	.word	index@(_Z9addKernelPiPKiS1_)
        /*0098*/ 	.word	0x0000000c


	//----- nvinfo : EIATTR_FRAME_SIZE
	.align		4
.L_25:
        /*009c*/ 	.byte	0x04, 0x11
        /*009e*/ 	.short	(.L_27 - .L_26)
	.align		4
.L_26:
        /*00a0*/ 	.word	index@(_Z9addKernelPiPKiS1_)
        /*00a4*/ 	.word	0x00000000


	//----- nvinfo : EIATTR_MIN_STACK_SIZE
	.align		4
.L_27:
        /*00a8*/ 	.byte	0x04, 0x12
        /*00aa*/ 	.short	(.L_29 - .L_28)
	.align		4
.L_28:
        /*00ac*/ 	.word	index@(_Z9addKernelPiPKiS1_)
        /*00b0*/ 	.word	0x00000000


	//----- nvinfo : EIATTR_MIN_STACK_SIZE
	.align		4
.L_29:
        /*00b4*/ 	.byte	0x04, 0x12
        /*00b6*/ 	.short	(.L_31 - .L_30)
	.align		4
.L_30:
        /*00b8*/ 	.word	index@(_Z41GetNearestPixelIndexKernel_Angle_NoShadowPdS_Piiiiii)
        /*00bc*/ 	.word	0x00000000


	//----- nvinfo : EIATTR_MIN_STACK_SIZE
	.align		4
.L_31:
        /*00c0*/ 	.byte	0x04, 0x12
        /*00c2*/ 	.short	(.L_33 - .L_32)
	.align		4
.L_32:
        /*00c4*/ 	.word	index@(_Z44GetNearestPixelIndexKernel_Manhaton_NoShadowPdS_S_Piiiiii)
        /*00c8*/ 	.word	0x00000000


	//----- nvinfo : EIATTR_MIN_STACK_SIZE
	.align		4
.L_33:
        /*00cc*/ 	.byte	0x04, 0x12
        /*00ce*/ 	.short	(.L_35 - .L_34)
	.align		4
.L_34:
        /*00d0*/ 	.word	index@(_Z32GetNearestPixelIndexKernel_AnglePdS_S_Piiiiiii)
        /*00d4*/ 	.word	0x00000000


	//----- nvinfo : EIATTR_MIN_STACK_SIZE
	.align		4
.L_35:
        /*00d8*/ 	.byte	0x04, 0x12
        /*00da*/ 	.short	(.L_37 - .L_36)
	.align		4
.L_36:
        /*00dc*/ 	.word	index@(_Z35GetNearestPixelIndexKernel_ManhatonPdS_S_S_Piiiiiii)
        /*00e0*/ 	.word	0x00000000
.L_37:


//--------------------- .nv.compat                --------------------------
	.section	.nv.compat,"",@"SHT_CUDA_COMPAT_INFO"
	.align	4
        /*0000*/ 	.byte	0x02, 0x09, 0x00, 0x00, 0x02, 0x02, 0x01, 0x00, 0x02, 0x05, 0x05, 0x00, 0x03, 0x07, 0x01, 0x01
        /*0010*/ 	.byte	0x02, 0x03, 0x00, 0x00, 0x02, 0x06, 0x01, 0x00, 0x04, 0x0b, 0x08, 0x00, 0x01, 0x00, 0x00, 0x00
        /*0020*/ 	.byte	0x00, 0x00, 0x00, 0x00


//--------------------- .nv.info._Z9addKernelPiPKiS1_ --------------------------
	.section	.nv.info._Z9addKernelPiPKiS1_,"",@"SHT_CUDA_INFO"
	.sectionflags	@""
	.align	4


	//----- nvinfo : EIATTR_CUDA_API_VERSION
	.align		4
        /*0000*/ 	.byte	0x04, 0x37
        /*0002*/ 	.short	(.L_39 - .L_38)
.L_38:
        /*0004*/ 	.word	0x00000082


	//----- nvinfo : EIATTR_KPARAM_INFO
	.align		4
.L_39:
        /*0008*/ 	.byte	0x04, 0x17
        /*000a*/ 	.short	(.L_41 - .L_40)
.L_40:
        /*000c*/ 	.word	0x00000000
        /*0010*/ 	.short	0x0002
        /*0012*/ 	.short	0x0010
        /*0014*/ 	.byte	0x00, 0xf5, 0x21, 0x00


	//----- nvinfo : EIATTR_KPARAM_INFO
	.align		4
.L_41:
        /*0018*/ 	.byte	0x04, 0x17
        /*001a*/ 	.short	(.L_43 - .L_42)
.L_42:
        /*001c*/ 	.word	0x00000000
        /*0020*/ 	.short	0x0001
        /*0022*/ 	.short	0x0008
        /*0024*/ 	.byte	0x00, 0xf5, 0x21, 0x00


	//----- nvinfo : EIATTR_KPARAM_INFO
	.align		4
.L_43:
        /*0028*/ 	.byte	0x04, 0x17
        /*002a*/ 	.short	(.L_45 - .L_44)
.L_44:
        /*002c*/ 	.word	0x00000000
        /*0030*/ 	.short	0x0000
        /*0032*/ 	.short	0x0000
        /*0034*/ 	.byte	0x00, 0xf5, 0x21, 0x00


	//----- nvinfo : EIATTR_SPARSE_MMA_MASK
	.align		4
.L_45:
        /*0038*/ 	.byte	0x03, 0x50
        /*003a*/ 	.short	0x0000


	//----- nvinfo : EIATTR_MAXREG_COUNT
	.align		4
        /*003c*/ 	.byte	0x03, 0x1b
        /*003e*/ 	.short	0x00ff


	//----- nvinfo : EIATTR_MERCURY_ISA_VERSION
	.align		4
        /*0040*/ 	.byte	0x03, 0x5f
        /*0042*/ 	.short	0x0101


	//----- nvinfo : EIATTR_VRC_CTA_INIT_COUNT
	.align		4
        /*0044*/ 	.byte	0x02, 0x4a
	.zero		1
	.zero		1


	//----- nvinfo : EIATTR_EXIT_INSTR_OFFSETS
	.align		4
        /*0048*/ 	.byte	0x04, 0x1c
        /*004a*/ 	.short	(.L_47 - .L_46)


	//   ....[0]....
.L_46:
        /*004c*/ 	.word	0x00000100


	//----- nvinfo : EIATTR_CBANK_PARAM_SIZE
	.align		4
.L_47:
        /*0050*/ 	.byte	0x03, 0x19
        /*0052*/ 	.short	0x0018


	//----- nvinfo : EIATTR_PARAM_CBANK
	.align		4
        /*0054*/ 	.byte	0x04, 0x0a
        /*0056*/ 	.short	(.L_49 - .L_48)
	.align		4
.L_48:
        /*0058*/ 	.word	index@(.nv.constant0._Z9addKernelPiPKiS1_)
        /*005c*/ 	.short	0x0380
        /*005e*/ 	.short	0x0018


	//----- nvinfo : EIATTR_SW_WAR
	.align		4
.L_49:
        /*0060*/ 	.byte	0x04, 0x36
        /*0062*/ 	.short	(.L_51 - .L_50)
.L_50:
        /*0064*/ 	.word	0x00000008
.L_51:


//--------------------- .nv.info._Z41GetNearestPixelIndexKernel_Angle_NoShadowPdS_Piiiiii --------------------------
	.section	.nv.info._Z41GetNearestPixelIndexKernel_Angle_NoShadowPdS_Piiiiii,"",@"SHT_CUDA_INFO"
	.sectionflags	@""
	.align	4


	//----- nvinfo : EIATTR_CUDA_API_VERSION
	.align		4
        /*0000*/ 	.byte	0x04, 0x37
        /*0002*/ 	.short	(.L_53 - .L_52)
.L_52:
        /*0004*/ 	.word	0x00000082


	//----- nvinfo : EIATTR_KPARAM_INFO
	.align		4
.L_53:
        /*0008*/ 	.byte	0x04, 0x17
        /*000a*/ 	.short	(.L_55 - .L_54)
.L_54:
        /*000c*/ 	.word	0x00000000
        /*0010*/ 	.short	0x0007
        /*0012*/ 	.short	0x0028
        /*0014*/ 	.byte	0x00, 0xf0, 0x11, 0x00


	//----- nvinfo : EIATTR_KPARAM_INFO
	.align		4
.L_55:
        /*0018*/ 	.byte	0x04, 0x17
        /*001a*/ 	.short	(.L_57 - .L_56)
.L_56:
        /*001c*/ 	.word	0x00000000
        /*0020*/ 	.short	0x0006
        /*0022*/ 	.short	0x0024
        /*0024*/ 	.byte	0x00, 0xf0, 0x11, 0x00


	//----- nvinfo : EIATTR_KPARAM_INFO
	.align		4
.L_57:
        /*0028*/ 	.byte	0x04, 0x17
        /*002a*/ 	.short	(.L_59 - .L_58)
.L_58:
        /*002c*/ 	.word	0x00000000
        /*0030*/ 	.short	0x0005
        /*0032*/ 	.short	0x0020
        /*0034*/ 	.byte	0x00, 0xf0, 0x11, 0x00


	//----- nvinfo : EIATTR_KPARAM_INFO
	.align		4
.L_59:
        /*0038*/ 	.byte	0x04, 0x17
        /*003a*/ 	.short	(.L_61 - .L_60)
.L_60:
        /*003c*/ 	.word	0x00000000
        /*0040*/ 	.short	0x0004
        /*0042*/ 	.short	0x001c
        /*0044*/ 	.byte	0x00, 0xf0, 0x11, 0x00


	//----- nvinfo : EIATTR_KPARAM_INFO
	.align		4
.L_61:
        /*0048*/ 	.byte	0x04, 0x17
        /*004a*/ 	.short	(.L_63 - .L_62)
.L_62:
        /*004c*/ 	.word	0x00000000
        /*0050*/ 	.short	0x0003
        /*0052*/ 	.short	0x0018
        /*0054*/ 	.byte	0x00, 0xf0, 0x11, 0x00


	//----- nvinfo : EIATTR_KPARAM_INFO
	.align		4
.L_63:
        /*0058*/ 	.byte	0x04, 0x17
        /*005a*/ 	.short	(.L_65 - .L_64)
.L_64:
        /*005c*/ 	.word	0x00000000
        /*0060*/ 	.short	0x0002
        /*0062*/ 	.short	0x0010
        /*0064*/ 	.byte	0x00, 0xf5, 0x21, 0x00


	//----- nvinfo : EIATTR_KPARAM_INFO
	.align		4
.L_65:
        /*0068*/ 	.byte	0x04, 0x17
        /*006a*/ 	.short	(.L_67 - .L_66)
.L_66:
        /*006c*/ 	.word	0x00000000
        /*0070*/ 	.short	0x0001
        /*0072*/ 	.short	0x0008
        /*0074*/ 	.byte	0x00, 0xf5, 0x21, 0x00


	//----- nvinfo : EIATTR_KPARAM_INFO
	.align		4
.L_67:
        /*0078*/ 	.byte	0x04, 0x17
        /*007a*/ 	.short	(.L_69 - .L_68)
.L_68:
        /*007c*/ 	.word	0x00000000
        /*0080*/ 	.short	0x0000
        /*0082*/ 	.short	0x0000
        /*0084*/ 	.byte	0x00, 0xf5, 0x21, 0x00


	//----- nvinfo : EIATTR_SPARSE_MMA_MASK
	.align		4
.L_69:
        /*0088*/ 	.byte	0x03, 0x50
        /*008a*/ 	.short	0x0000


	//----- nvinfo : EIATTR_MAXREG_COUNT
	.align		4
        /*008c*/ 	.byte	0x03, 0x1b
        /*008e*/ 	.short	0x00ff


	//----- nvinfo : EIATTR_MERCURY_ISA_VERSION
	.align		4
        /*0090*/ 	.byte	0x03, 0x5f
        /*0092*/ 	.short	0x0101


	//----- nvinfo : EIATTR_VRC_CTA_INIT_COUNT
	.align		4
        /*0094*/ 	.byte	0x02, 0x4a
	.zero		1
	.zero		1


	//----- nvinfo : EIATTR_EXIT_INSTR_OFFSETS
	.align		4
        /*0098*/ 	.byte	0x04, 0x1c
        /*009a*/ 	.short	(.L_71 - .L_70)


	//   ....[0]....
.L_70:
        /*009c*/ 	.word	0x00000090


	//   ....[1]....
        /*00a0*/ 	.word	0x00000210


	//   ....[2]....
        /*00a4*/ 	.word	0x00001160


	//----- nvinfo : EIATTR_CRS_STACK_SIZE
	.align		4
.L_71:
        /*00a8*/ 	.byte	0x04, 0x1e
        /*00aa*/ 	.short	(.L_73 - .L_72)
.L_72:
        /*00ac*/ 	.word	0x00000000


	//----- nvinfo : EIATTR_CBANK_PARAM_SIZE
	.align		4
.L_73:
        /*00b0*/ 	.byte	0x03, 0x19
        /*00b2*/ 	.short	0x002c


	//----- nvinfo : EIATTR_PARAM_CBANK
	.align		4
        /*00b4*/ 	.byte	0x04, 0x0a
        /*00b6*/ 	.short	(.L_75 - .L_74)
	.align		4
.L_74:
        /*00b8*/ 	.word	index@(.nv.constant0._Z41GetNearestPixelIndexKernel_Angle_NoShadowPdS_Piiiiii)
        /*00bc*/ 	.short	0x0380
        /*00be*/ 	.short	0x002c


	//----- nvinfo : EIATTR_SW_WAR
	.align		4
.L_75:
        /*00c0*/ 	.byte	0x04, 0x36
        /*00c2*/ 	.short	(.L_77 - .L_76)
.L_76:
        /*00c4*/ 	.word	0x00000008
.L_77:


//--------------------- .nv.info._Z44GetNearestPixelIndexKernel_Manhaton_NoShadowPdS_S_Piiiiii --------------------------
	.section	.nv.info._Z44GetNearestPixelIndexKernel_Manhaton_NoShadowPdS_S_Piiiiii,"",@"SHT_CUDA_INFO"
	.sectionflags	@""
	.align	4


	//----- nvinfo : EIATTR_CUDA_API_VERSION
	.align		4
        /*0000*/ 	.byte	0x04, 0x37
        /*0002*/ 	.short	(.L_79 - .L_78)
.L_78:
        /*0004*/ 	.word	0x00000082


	//----- nvinfo : EIATTR_KPARAM_INFO
	.align		4
.L_79:
        /*0008*/ 	.byte	0x04, 0x17
        /*000a*/ 	.short	(.L_81 - .L_80)
.L_80:
        /*000c*/ 	.word	0x00000000
        /*0010*/ 	.short	0x0008
        /*0012*/ 	.short	0x0030
        /*0014*/ 	.byte	0x00, 0xf0, 0x11, 0x00


	//----- nvinfo : EIATTR_KPARAM_INFO
	.align		4
.L_81:
        /*0018*/ 	.byte	0x04, 0x17
        /*001a*/ 	.short	(.L_83 - .L_82)
.L_82:
        /*001c*/ 	.word	0x00000000
        /*0020*/ 	.short	0x0007
        /*0022*/ 	.short	0x002c
        /*0024*/ 	.byte	0x00, 0xf0, 0x11, 0x00


	//----- nvinfo : EIATTR_KPARAM_INFO
	.align		4
.L_83:
        /*0028*/ 	.byte	0x04, 0x17
        /*002a*/ 	.short	(.L_85 - .L_84)
.L_84:
        /*002c*/ 	.word	0x00000000
        /*0030*/ 	.short	0x0006
        /*0032*/ 	.short	0x0028
        /*0034*/ 	.byte	0x00, 0xf0, 0x11, 0x00


	//----- nvinfo : EIATTR_KPARAM_INFO
	.align		4
.L_85:
        /*0038*/ 	.byte	0x04, 0x17
        /*003a*/ 	.short	(.L_87 - .L_86)
.L_86:
        /*003c*/ 	.word	0x00000000
        /*0040*/ 	.short	0x0005
        /*0042*/ 	.short	0x0024
        /*0044*/ 	.byte	0x00, 0xf0, 0x11, 0x00


	//----- nvinfo : EIATTR_KPARAM_INFO
	.align		4
.L_87:
        /*0048*/ 	.byte	0x04, 0x17
        /*004a*/ 	.short	(.L_89 - .L_88)
.L_88:
        /*004c*/ 	.word	0x00000000
        /*0050*/ 	.short	0x0004
        /*0052*/ 	.short	0x0020
        /*0054*/ 	.byte	0x00, 0xf0, 0x11, 0x00


	//----- nvinfo : EIATTR_KPARAM_INFO
	.align		4
.L_89:
        /*0058*/ 	.byte	0x04, 0x17
        /*005a*/ 	.short	(.L_91 - .L_90)
.L_90:
        /*005c*/ 	.word	0x00000000
        /*0060*/ 	.short	0x0003
        /*0062*/ 	.short	0x0018
        /*0064*/ 	.byte	0x00, 0xf5, 0x21, 0x00


	//----- nvinfo : EIATTR_KPARAM_INFO
	.align		4
.L_91:
        /*0068*/ 	.byte	0x04, 0x17
        /*006a*/ 	.short	(.L_93 - .L_92)
.L_92:
        /*006c*/ 	.word	0x00000000
        /*0070*/ 	.short	0x0002
        /*0072*/ 	.short	0x0010
        /*0074*/ 	.byte	0x00, 0xf5, 0x21, 0x00


	//----- nvinfo : EIATTR_KPARAM_INFO
	.align		4
.L_93:
        /*0078*/ 	.byte	0x04, 0x17
        /*007a*/ 	.short	(.L_95 - .L_94)
.L_94:
        /*007c*/ 	.word	0x00000000
        /*0080*/ 	.short	0x0001
        /*0082*/ 	.short	0x0008
        /*0084*/ 	.byte	0x00, 0xf5, 0x21, 0x00


	//----- nvinfo : EIATTR_KPARAM_INFO
	.align		4
.L_95:
        /*0088*/ 	.byte	0x04, 0x17
        /*008a*/ 	.short	(.L_97 - .L_96)
.L_96:
        /*008c*/ 	.word	0x00000000
        /*0090*/ 	.short	0x0000
        /*0092*/ 	.short	0x0000
        /*0094*/ 	.byte	0x00, 0xf5, 0x21, 0x00


	//----- nvinfo : EIATTR_SPARSE_MMA_MASK
	.align		4
.L_97:
        /*0098*/ 	.byte	0x03, 0x50
        /*009a*/ 	.short	0x0000


	//----- nvinfo : EIATTR_MAXREG_COUNT
	.align		4
        /*009c*/ 	.byte	0x03, 0x1b
        /*009e*/ 	.short	0x00ff


	//----- nvinfo : EIATTR_MERCURY_ISA_VERSION
	.align		4
        /*00a0*/ 	.byte	0x03, 0x5f
        /*00a2*/ 	.short	0x0101


	//----- nvinfo : EIATTR_VRC_CTA_INIT_COUNT
	.align		4
        /*00a4*/ 	.byte	0x02, 0x4a
	.zero		1
	.zero		1


	//----- nvinfo : EIATTR_EXIT_INSTR_OFFSETS
	.align		4
        /*00a8*/ 	.byte	0x04, 0x1c
        /*00aa*/ 	.short	(.L_99 - .L_98)


	//   ....[0]....
.L_98:
        /*00ac*/ 	.word	0x00000090


	//   ....[1]....
        /*00b0*/ 	.word	0x00000210


	//   ....[2]....
        /*00b4*/ 	.word	0x00001260


	//----- nvinfo : EIATTR_CRS_STACK_SIZE
	.align		4
.L_99:
        /*00b8*/ 	.byte	0x04, 0x1e
        /*00ba*/ 	.short	(.L_101 - .L_100)
.L_100:
        /*00bc*/ 	.word	0x00000000


	//----- nvinfo : EIATTR_CBANK_PARAM_SIZE
	.align		4
.L_101:
        /*00c0*/ 	.byte	0x03, 0x19
        /*00c2*/ 	.short	0x0034


	//----- nvinfo : EIATTR_PARAM_CBANK
	.align		4
        /*00c4*/ 	.byte	0x04, 0x0a
        /*00c6*/ 	.short	(.L_103 - .L_102)
	.align		4
.L_102:
        /*00c8*/ 	.word	index@(.nv.constant0._Z44GetNearestPixelIndexKernel_Manhaton_NoShadowPdS_S_Piiiiii)
        /*00cc*/ 	.short	0x0380
        /*00ce*/ 	.short	0x0034


	//----- nvinfo : EIATTR_SW_WAR
	.align		4
.L_103:
        /*00d0*/ 	.byte	0x04, 0x36
        /*00d2*/ 	.short	(.L_105 - .L_104)
.L_104:
        /*00d4*/ 	.word	0x00000008
.L_105:


//--------------------- .nv.info._Z32GetNearestPixelIndexKernel_AnglePdS_S_Piiiiiii --------------------------
	.section	.nv.info._Z32GetNearestPixelIndexKernel_AnglePdS_S_Piiiiiii,"",@"SHT_CUDA_INFO"
	.sectionflags	@""
	.align	4


	//----- nvinfo : EIATTR_CUDA_API_VERSION
	.align		4
        /*0000*/ 	.byte	0x04, 0x37
        /*0002*/ 	.short	(.L_107 - .L_106)
.L_106:
        /*0004*/ 	.word	0x00000082


	//----- nvinfo : EIATTR_KPARAM_INFO
	.align		4
.L_107:
        /*0008*/ 	.byte	0x04, 0x17
        /*000a*/ 	.short	(.L_109 - .L_108)
.L_108:
        /*000c*/ 	.word	0x00000000
        /*0010*/ 	.short	0x0009
        /*0012*/ 	.short	0x0034
        /*0014*/ 	.byte	0x00, 0xf0, 0x11, 0x00


	//----- nvinfo : EIATTR_KPARAM_INFO
	.align		4
.L_109:
        /*0018*/ 	.byte	0x04, 0x17
        /*001a*/ 	.short	(.L_111 - .L_110)
.L_110:
        /*001c*/ 	.word	0x00000000
        /*0020*/ 	.short	0x0008
        /*0022*/ 	.short	0x0030
        /*0024*/ 	.byte	0x00, 0xf0, 0x11, 0x00


	//----- nvinfo : EIATTR_KPARAM_INFO
	.align		4
.L_111:
        /*0028*/ 	.byte	0x04, 0x17
        /*002a*/ 	.short	(.L_113 - .L_112)
.L_112:
        /*002c*/ 	.word	0x00000000
        /*0030*/ 	.short	0x0007
        /*0032*/ 	.short	0x002c
        /*0034*/ 	.byte	0x00, 0xf0, 0x11, 0x00


	//----- nvinfo : EIATTR_KPARAM_INFO
	.align		4
.L_113:
        /*0038*/ 	.byte	0x04, 0x17
        /*003a*/ 	.short	(.L_115 - .L_114)
.L_114:
        /*003c*/ 	.word	0x00000000
        /*0040*/ 	.short	0x0006
        /*0042*/ 	.short	0x0028
        /*0044*/ 	.byte	0x00, 0xf0, 0x11, 0x00


	//----- nvinfo : EIATTR_KPARAM_INFO
	.align		4
.L_115:
        /*0048*/ 	.byte	0x04, 0x17
        /*004a*/ 	.short	(.L_117 - .L_116)
.L_116:
        /*004c*/ 	.word	0x00000000
        /*0050*/ 	.short	0x0005
        /*0052*/ 	.short	0x0024
        /*0054*/ 	.byte	0x00, 0xf0, 0x11, 0x00


	//----- nvinfo : EIATTR_KPARAM_INFO
	.align		4
.L_117:
        /*0058*/ 	.byte	0x04, 0x17
        /*005a*/ 	.short	(.L_119 - .L_118)
.L_118:
        /*005c*/ 	.word	0x00000000
        /*0060*/ 	.short	0x0004
        /*0062*/ 	.short	0x0020
        /*0064*/ 	.byte	0x00, 0xf0, 0x11, 0x00


	//----- nvinfo : EIATTR_KPARAM_INFO
	.align		4
.L_119:
        /*0068*/ 	.byte	0x04, 0x17
        /*006a*/ 	.short	(.L_121 - .L_120)
.L_120:
        /*006c*/ 	.word	0x00000000
        /*0070*/ 	.short	0x0003
        /*0072*/ 	.short	0x0018
        /*0074*/ 	.byte	0x00, 0xf5, 0x21, 0x00


	//----- nvinfo : EIATTR_KPARAM_INFO
	.align		4
.L_121:
        /*0078*/ 	.byte	0x04, 0x17
        /*007a*/ 	.short	(.L_123 - .L_122)
.L_122:
        /*007c*/ 	.word	0x00000000
        /*0080*/ 	.short	0x0002
        /*0082*/ 	.short	0x0010
        /*0084*/ 	.byte	0x00, 0xf5, 0x21, 0x00


	//----- nvinfo : EIATTR_KPARAM_INFO
	.align		4
.L_123:
        /*0088*/ 	.byte	0x04, 0x17
        /*008a*/ 	.short	(.L_125 - .L_124)
.L_124:
        /*008c*/ 	.word	0x00000000
        /*0090*/ 	.short	0x0001
        /*0092*/ 	.short	0x0008
        /*0094*/ 	.byte	0x00, 0xf5, 0x21, 0x00


	//----- nvinfo : EIATTR_KPARAM_INFO
	.align		4
.L_125:
        /*0098*/ 	.byte	0x04, 0x17
        /*009a*/ 	.short	(.L_127 - .L_126)
.L_126:
        /*009c*/ 	.word	0x00000000
        /*00a0*/ 	.short	0x0000
        /*00a2*/ 	.short	0x0000
        /*00a4*/ 	.byte	0x00, 0xf5, 0x21, 0x00


	//----- nvinfo : EIATTR_SPARSE_MMA_MASK
	.align		4
.L_127:
        /*00a8*/ 	.byte	0x03, 0x50
        /*00aa*/ 	.short	0x0000


	//----- nvinfo : EIATTR_MAXREG_COUNT
	.align		4
        /*00ac*/ 	.byte	0x03, 0x1b
        /*00ae*/ 	.short	0x00ff


	//----- nvinfo : EIATTR_MERCURY_ISA_VERSION
	.align		4
        /*00b0*/ 	.byte	0x03, 0x5f
        /*00b2*/ 	.short	0x0101


	//----- nvinfo : EIATTR_VRC_CTA_INIT_COUNT
	.align		4
        /*00b4*/ 	.byte	0x02, 0x4a
	.zero		1
	.zero		1


	//----- nvinfo : EIATTR_EXIT_INSTR_OFFSETS
	.align		4
        /*00b8*/ 	.byte	0x04, 0x1c
        /*00ba*/ 	.short	(.L_129 - .L_128)


	//   ....[0]....
.L_128:
        /*00bc*/ 	.word	0x00000080


	//   ....[1]....
        /*00c0*/ 	.word	0x00000220


	//   ....[2]....
        /*00c4*/ 	.word	0x000016b0


	//----- nvinfo : EIATTR_CRS_STACK_SIZE
	.align		4
.L_129:
        /*00c8*/ 	.byte	0x04, 0x1e
        /*00ca*/ 	.short	(.L_131 - .L_130)
.L_130:
        /*00cc*/ 	.word	0x00000000


	//----- nvinfo : EIATTR_CBANK_PARAM_SIZE
	.align		4
.L_131:
        /*00d0*/ 	.byte	0x03, 0x19
        /*00d2*/ 	.short	0x0038


	//----- nvinfo : EIATTR_PARAM_CBANK
	.align		4
        /*00d4*/ 	.byte	0x04, 0x0a
        /*00d6*/ 	.short	(.L_133 - .L_132)
	.align		4
.L_132:
        /*00d8*/ 	.word	index@(.nv.constant0._Z32GetNearestPixelIndexKernel_AnglePdS_S_Piiiiiii)
        /*00dc*/ 	.short	0x0380
        /*00de*/ 	.short	0x0038


	//----- nvinfo : EIATTR_SW_WAR
	.align		4
.L_133:
        /*00e0*/ 	.byte	0x04, 0x36
        /*00e2*/ 	.short	(.L_135 - .L_134)
.L_134:
        /*00e4*/ 	.word	0x00000008
.L_135:


//--------------------- .nv.info._Z35GetNearestPixelIndexKernel_ManhatonPdS_S_S_Piiiiiii --------------------------
	.section	.nv.info._Z35GetNearestPixelIndexKernel_ManhatonPdS_S_S_Piiiiiii,"",@"SHT_CUDA_INFO"
	.sectionflags	@""
	.align	4


	//----- nvinfo : EIATTR_CUDA_API_VERSION
	.align		4
        /*0000*/ 	.byte	0x04, 0x37
        /*0002*/ 	.short	(.L_137 - .L_136)
.L_136:
        /*0004*/ 	.word	0x00000082


	//----- nvinfo : EIATTR_KPARAM_INFO
	.align		4
.L_137:
        /*0008*/ 	.byte	0x04, 0x17
        /*000a*/ 	.short	(.L_139 - .L_138)
.L_138:
        /*000c*/ 	.word	0x00000000
        /*0010*/ 	.short	0x000a
        /*0012*/ 	.short	0x003c
        /*0014*/ 	.byte	0x00, 0xf0, 0x11, 0x00


	//----- nvinfo : EIATTR_KPARAM_INFO
	.align		4
.L_139:
        /*0018*/ 	.byte	0x04, 0x17
        /*001a*/ 	.short	(.L_141 - .L_140)
.L_140:
        /*001c*/ 	.word	0x00000000
        /*0020*/ 	.short	0x0009
        /*0022*/ 	.short	0x0038
        /*0024*/ 	.byte	0x00, 0xf0, 0x11, 0x00


	//----- nvinfo : EIATTR_KPARAM_INFO
	.align		4
.L_141:
        /*0028*/ 	.byte	0x04, 0x17
        /*002a*/ 	.short	(.L_143 - .L_142)
.L_142:
        /*002c*/ 	.word	0x00000000
        /*0030*/ 	.short	0x0008
        /*0032*/ 	.short	0x0034
        /*0034*/ 	.byte	0x00, 0xf0, 0x11, 0x00


	//----- nvinfo : EIATTR_KPARAM_INFO
	.align		4
.L_143:
        /*0038*/ 	.byte	0x04, 0x17
        /*003a*/ 	.short	(.L_145 - .L_144)
.L_144:
        /*003c*/ 	.word	0x00000000
        /*0040*/ 	.short	0x0007
        /*0042*/ 	.short	0x0030
        /*0044*/ 	.byte	0x00, 0xf0, 0x11, 0x00


	//----- nvinfo : EIATTR_KPARAM_INFO
	.align		4
.L_145:
        /*0048*/ 	.byte	0x04, 0x17
        /*004a*/ 	.short	(.L_147 - .L_146)
.L_146:
        /*004c*/ 	.word	0x00000000
        /*0050*/ 	.short	0x0006
        /*0052*/ 	.short	0x002c
        /*0054*/ 	.byte	0x00, 0xf0, 0x11, 0x00


	//----- nvinfo : EIATTR_KPARAM_INFO
	.align		4
.L_147:
        /*0058*/ 	.byte	0x04, 0x17
        /*005a*/ 	.short	(.L_149 - .L_148)
.L_148:
        /*005c*/ 	.word	0x00000000
        /*0060*/ 	.short	0x0005
        /*0062*/ 	.short	0x0028
        /*0064*/ 	.byte	0x00, 0xf0, 0x11, 0x00


	//----- nvinfo : EIATTR_KPARAM_INFO
	.align		4
.L_149:
        /*0068*/ 	.byte	0x04, 0x17
        /*006a*/ 	.short	(.L_151 - .L_150)
.L_150:
        /*006c*/ 	.word	0x00000000
        /*0070*/ 	.short	0x0004
        /*0072*/ 	.short	0x0020
        /*0074*/ 	.byte	0x00, 0xf5, 0x21, 0x00


	//----- nvinfo : EIATTR_KPARAM_INFO
	.align		4
.L_151:
        /*0078*/ 	.byte	0x04, 0x17
        /*007a*/ 	.short	(.L_153 - .L_152)
.L_152:
        /*007c*/ 	.word	0x00000000
        /*0080*/ 	.short	0x0003
        /*0082*/ 	.short	0x0018
        /*0084*/ 	.byte	0x00, 0xf5, 0x21, 0x00


	//----- nvinfo : EIATTR_KPARAM_INFO
	.align		4
.L_153:
        /*0088*/ 	.byte	0x04, 0x17
        /*008a*/ 	.short	(.L_155 - .L_154)
.L_154:
        /*008c*/ 	.word	0x00000000
        /*0090*/ 	.short	0x0002
        /*0092*/ 	.short	0x0010
        /*0094*/ 	.byte	0x00, 0xf5, 0x21, 0x00


	//----- nvinfo : EIATTR_KPARAM_INFO
	.align		4
.L_155:
        /*0098*/ 	.byte	0x04, 0x17
        /*009a*/ 	.short	(.L_157 - .L_156)
.L_156:
        /*009c*/ 	.word	0x00000000
        /*00a0*/ 	.short	0x0001
        /*00a2*/ 	.short	0x0008
        /*00a4*/ 	.byte	0x00, 0xf5, 0x21, 0x00


	//----- nvinfo : EIATTR_KPARAM_INFO
	.align		4
.L_157:
        /*00a8*/ 	.byte	0x04, 0x17
        /*00aa*/ 	.short	(.L_159 - .L_158)
.L_158:
        /*00ac*/ 	.word	0x00000000
        /*00b0*/ 	.short	0x0000
        /*00b2*/ 	.short	0x0000
        /*00b4*/ 	.byte	0x00, 0xf5, 0x21, 0x00


	//----- nvinfo : EIATTR_SPARSE_MMA_MASK
	.align		4
.L_159:
        /*00b8*/ 	.byte	0x03, 0x50
        /*00ba*/ 	.short	0x0000


	//----- nvinfo : EIATTR_MAXREG_COUNT
	.align		4
        /*00bc*/ 	.byte	0x03, 0x1b
        /*00be*/ 	.short	0x00ff


	//----- nvinfo : EIATTR_MERCURY_ISA_VERSION
	.align		4
        /*00c0*/ 	.byte	0x03, 0x5f
        /*00c2*/ 	.short	0x0101


	//----- nvinfo : EIATTR_VRC_CTA_INIT_COUNT
	.align		4
        /*00c4*/ 	.byte	0x02, 0x4a
	.zero		1
	.zero		1


	//----- nvinfo : EIATTR_EXIT_INSTR_OFFSETS
	.align		4
        /*00c8*/ 	.byte	0x04, 0x1c
        /*00ca*/ 	.short	(.L_161 - .L_160)


	//   ....[0]....
.L_160:
        /*00cc*/ 	.word	0x00000080


	//   ....[1]....
        /*00d0*/ 	.word	0x00000220


	//   ....[2]....
        /*00d4*/ 	.word	0x00001000


	//----- nvinfo : EIATTR_CRS_STACK_SIZE
	.align		4
.L_161:
        /*00d8*/ 	.byte	0x04, 0x1e
        /*00da*/ 	.short	(.L_163 - .L_162)
.L_162:
        /*00dc*/ 	.word	0x00000000


	//----- nvinfo : EIATTR_CBANK_PARAM_SIZE
	.align		4
.L_163:
        /*00e0*/ 	.byte	0x03, 0x19
        /*00e2*/ 	.short	0x0040


	//----- nvinfo : EIATTR_PARAM_CBANK
	.align		4
        /*00e4*/ 	.byte	0x04, 0x0a
        /*00e6*/ 	.short	(.L_165 - .L_164)
	.align		4
.L_164:
        /*00e8*/ 	.word	index@(.nv.constant0._Z35GetNearestPixelIndexKernel_ManhatonPdS_S_S_Piiiiiii)
        /*00ec*/ 	.short	0x0380
        /*00ee*/ 	.short	0x0040


	//----- nvinfo : EIATTR_SW_WAR
	.align		4
.L_165:
        /*00f0*/ 	.byte	0x04, 0x36
        /*00f2*/ 	.short	(.L_167 - .L_166)
.L_166:
        /*00f4*/ 	.word	0x00000008
.L_167:


//--------------------- .nv.callgraph             --------------------------
	.section	.nv.callgraph,"",@"SHT_CUDA_CALLGRAPH"
	.align	4
	.sectionentsize	8
	.align		4
        /*0000*/ 	.word	0x00000000
	.align		4
        /*0004*/ 	.word	0xffffffff
	.align		4
        /*0008*/ 	.word	0x00000000
	.align		4
        /*000c*/ 	.word	0xfffffffe
	.align		4
        /*0010*/ 	.word	0x00000000
	.align		4
        /*0014*/ 	.word	0xfffffffd
	.align		4
        /*0018*/ 	.word	0x00000000
	.align		4
        /*001c*/ 	.word	0xfffffffc


//--------------------- .text._Z9addKernelPiPKiS1_ --------------------------
	.section	.text._Z9addKernelPiPKiS1_,"ax",@progbits
	.align	128
        .global         _Z9addKernelPiPKiS1_
        .type           _Z9addKernelPiPKiS1_,@function
        .size           _Z9addKernelPiPKiS1_,(.L_x_83 - _Z9addKernelPiPKiS1_)
        .other          _Z9addKernelPiPKiS1_,@"STO_CUDA_ENTRY STV_DEFAULT"
_Z9addKernelPiPKiS1_:
.text._Z9addKernelPiPKiS1_:
[----:B------:R-:W-:Y:S01]  /*0000*/  LDC R1, c[0x0][0x37c] ;  /* 0x0000df00ff017b82 */ /* 0x000fe20000000800 */
[----:B------:R-:W0:Y:S07]  /*0010*/  S2R R9, SR_TID.X ;  /* 0x0000000000097919 */ /* 0x000e2e0000002100 */
[----:B------:R-:W0:Y:S01]  /*0020*/  S2UR UR6, SR_CTAID.X ;  /* 0x00000000000679c3 */ /* 0x000e220000002500 */
[----:B------:R-:W1:Y:S07]  /*0030*/  LDCU.64 UR4, c[0x0][0x358] ;  /* 0x00006b00ff0477ac */ /* 0x000e6e0008000a00 */
[----:B------:R-:W0:Y:S08]  /*0040*/  LDC R0, c[0x0][0x360] ;  /* 0x0000d800ff007b82 */ /* 0x000e300000000800 */
[----:B------:R-:W2:Y:S08]  /*0050*/  LDC.64 R2, c[0x0][0x388] ;  /* 0x0000e200ff027b82 */ /* 0x000eb00000000a00 */
[----:B------:R-:W3:Y:S01]  /*0060*/  LDC.64 R4, c[0x0][0x390] ;  /* 0x0000e400ff047b82 */ /* 0x000ee20000000a00 */
[----:B0-----:R-:W-:-:S07]  /*0070*/  IMAD R9, R0, UR6, R9 ;  /* 0x0000000600097c24 */ /* 0x001fce000f8e0209 */
[----:B------:R-:W0:Y:S01]  /*0080*/  LDC.64 R6, c[0x0][0x380] ;  /* 0x0000e000ff067b82 */ /* 0x000e220000000a00 */
[----:B--2---:R-:W-:-:S06]  /*0090*/  IMAD.WIDE R2, R9, 0x4, R2 ;  /* 0x0000000409027825 */ /* 0x004fcc00078e0202 */
[----:B-1----:R-:W2:Y:S01]  /*00a0*/  LDG.E R2, desc[UR4][R2.64] ;  /* 0x0000000402027981 */ /* 0x002ea2000c1e1900 */
[----:B---3--:R-:W-:-:S06]  /*00b0*/  IMAD.WIDE R4, R9, 0x4, R4 ;  /* 0x0000000409047825 */ /* 0x008fcc00078e0204 */
[----:B------:R-:W2:Y:S01]  /*00c0*/  LDG.E R5, desc[UR4][R4.64] ;  /* 0x0000000404057981 */ /* 0x000ea2000c1e1900 */
[----:B0-----:R-:W-:Y:S01]  /*00d0*/  IMAD.WIDE R6, R9, 0x4, R6 ;  /* 0x0000000409067825 */ /* 0x001fe200078e0206 */
[----:B--2---:R-:W-:-:S05]  /*00e0*/  IADD3 R9, PT, PT, R2, R5, RZ ;  /* 0x0000000502097210 */ /* 0x004fca0007ffe0ff */
[----:B------:R-:W-:Y:S01]  /*00f0*/  STG.E desc[UR4][R6.64], R9 ;  /* 0x0000000906007986 */ /* 0x000fe2000c101904 */
[----:B------:R-:W-:Y:S05]  /*0100*/  EXIT ;  /* 0x000000000000794d */ /* 0x000fea0003800000 */
.L_x_0:
[----:B------:R-:W-:-:S00]  /*0110*/  BRA `(.L_x_0) ;  /* 0xfffffffc00fc7947 */ /* 0x000fc0000383ffff */
[----:B------:R-:W-:-:S00]  /*0120*/  NOP ;  /* 0x0000000000007918 */ /* 0x000fc00000000000 */
        /* <DEDUP_REMOVED lines=13> */
.L_x_83:


//--------------------- .text._Z41GetNearestPixelIndexKernel_Angle_NoShadowPdS_Piiiiii --------------------------
	.section	.text._Z41GetNearestPixelIndexKernel_Angle_NoShadowPdS_Piiiiii,"ax",@progbits
	.align	128
        .global         _Z41GetNearestPixelIndexKernel_Angle_NoShadowPdS_Piiiiii
        .type           _Z41GetNearestPixelIndexKernel_Angle_NoShadowPdS_Piiiiii,@function
        .size           _Z41GetNearestPixelIndexKernel_Angle_NoShadowPdS_Piiiiii,(.L_x_80 - _Z41GetNearestPixelIndexKernel_Angle_NoShadowPdS_Piiiiii)
        .other          _Z41GetNearestPixelIndexKernel_Angle_NoShadowPdS_Piiiiii,@"STO_CUDA_ENTRY STV_DEFAULT"
_Z41GetNearestPixelIndexKernel_Angle_NoShadowPdS_Piiiiii:
.text._Z41GetNearestPixelIndexKernel_Angle_NoShadowPdS_Piiiiii:
[----:B------:R-:W-:Y:S01]  /*0000*/  LDC R1, c[0x0][0x37c] ;  /* 0x0000df00ff017b82 */ /* 0x000fe20000000800 */
[----:B------:R-:W0:Y:S01]  /*0010*/  S2R R2, SR_CTAID.X ;  /* 0x0000000000027919 */ /* 0x000e220000002500 */
[----:B------:R-:W0:Y:S01]  /*0020*/  LDCU UR4, c[0x0][0x360] ;  /* 0x00006c00ff0477ac */ /* 0x000e220008000800 */
[----:B------:R-:W0:Y:S01]  /*0030*/  S2R R3, SR_TID.X ;  /* 0x0000000000037919 */ /* 0x000e220000002100 */
[----:B------:R-:W1:Y:S01]  /*0040*/  LDCU UR5, c[0x0][0x3a4] ;  /* 0x00007480ff0577ac */ /* 0x000e620008000800 */
[----:B------:R-:W2:Y:S01]  /*0050*/  LDCU UR6, c[0x0][0x3a8] ;  /* 0x00007500ff0677ac */ /* 0x000ea20008000800 */
[----:B0-----:R-:W-:-:S04]  /*0060*/  IMAD R2, R2, UR4, R3 ;  /* 0x0000000402027c24 */ /* 0x001fc8000f8e0203 */
[----:B-1----:R-:W-:-:S05]  /*0070*/  VIADD R2, R2, UR5 ;  /* 0x0000000502027c36 */ /* 0x002fca0008000000 */
[----:B--2---:R-:W-:-:S13]  /*0080*/  ISETP.GE.AND P0, PT, R2, UR6, PT ;  /* 0x0000000602007c0c */ /* 0x004fda000bf06270 */
[----:B------:R-:W-:Y:S05]  /*0090*/  @P0 EXIT ;  /* 0x000000000000094d */ /* 0x000fea0003800000 */
[----:B------:R-:W0:Y:S01]  /*00a0*/  LDCU UR6, c[0x0][0x39c] ;  /* 0x00007380ff0677ac */ /* 0x000e220008000800 */
[----:B------:R-:W1:Y:S01]  /*00b0*/  LDCU.64 UR4, c[0x0][0x358] ;  /* 0x00006b00ff0477ac */ /* 0x000e620008000a00 */
[----:B0-----:R-:W-:-:S09]  /*00c0*/  UISETP.GE.AND UP0, UPT, UR6, 0x1, UPT ;  /* 0x000000010600788c */ /* 0x001fd2000bf06270 */
[----:B-1----:R-:W-:Y:S05]  /*00d0*/  BRA.U !UP0, `(.L_x_1) ;  /* 0x00000001083c7547 */ /* 0x002fea000b800000 */
[----:B------:R-:W0:Y:S01]  /*00e0*/  LDCU UR7, c[0x0][0x3a0] ;  /* 0x00007400ff0777ac */ /* 0x000e220008000800 */
[----:B------:R-:W1:Y:S01]  /*00f0*/  LDC.64 R4, c[0x0][0x388] ;  /* 0x0000e200ff047b82 */ /* 0x000e620000000a00 */
[----:B------:R-:W-:Y:S01]  /*0100*/  IMAD R3, R2, UR6, RZ ;  /* 0x0000000602037c24 */ /* 0x000fe2000f8e02ff */
[----:B------:R-:W-:Y:S01]  /*0110*/  BSSY.RECONVERGENT B0, `(.L_x_2) ;  /* 0x0000011000007945 */ /* 0x000fe20003800200 */
[----:B------:R-:W-:Y:S01]  /*0120*/  IMAD.MOV.U32 R11, RZ, RZ, RZ ;  /* 0x000000ffff0b7224 */ /* 0x000fe200078e00ff */
[----:B------:R-:W2:Y:S01]  /*0130*/  LDCU UR8, c[0x0][0x39c] ;  /* 0x00007380ff0877ac */ /* 0x000ea20008000800 */
[----:B0-----:R-:W0:Y:S02]  /*0140*/  I2F.F64 R6, UR7 ;  /* 0x0000000700067d12 */ /* 0x001e240008201c00 */
[----:B012---:R-:W-:-:S07]  /*0150*/  IMAD.WIDE R4, R3, 0x8, R4 ;  /* 0x0000000803047825 */ /* 0x007fce00078e0204 */
.L_x_4:
[----:B------:R-:W-:-:S06]  /*0160*/  IMAD.WIDE.U32 R8, R11, 0x8, R4 ;  /* 0x000000080b087825 */ /* 0x000fcc00078e0004 */
[----:B------:R-:W2:Y:S02]  /*0170*/  LDG.E.64 R8, desc[UR4][R8.64] ;  /* 0x0000000408087981 */ /* 0x000ea4000c1e1b00 */
[----:B--2---:R-:W-:-:S14]  /*0180*/  DSETP.GT.AND P0, PT, R8, R6, PT ;  /* 0x000000060800722a */ /* 0x004fdc0003f04000 */
[----:B------:R-:W-:Y:S05]  /*0190*/  @P0 BRA `(.L_x_3) ;  /* 0x0000000000200947 */ /* 0x000fea0003800000 */
[----:B------:R-:W-:-:S05]  /*01a0*/  VIADD R11, R11, 0x1 ;  /* 0x000000010b0b7836 */ /* 0x000fca0000000000 */
[----:B------:R-:W-:-:S13]  /*01b0*/  ISETP.NE.AND P0, PT, R11, UR8, PT ;  /* 0x000000080b007c0c */ /* 0x000fda000bf05270 */
[----:B------:R-:W-:Y:S05]  /*01c0*/  @P0 BRA `(.L_x_4) ;  /* 0xfffffffc00e40947 */ /* 0x000fea000383ffff */
.L_x_1:
[----:B------:R-:W0:Y:S01]  /*01d0*/  LDC.64 R4, c[0x0][0x390] ;  /* 0x0000e400ff047b82 */ /* 0x000e220000000a00 */
[----:B------:R-:W-:Y:S02]  /*01e0*/  IMAD.MOV.U32 R7, RZ, RZ, -0x1 ;  /* 0xffffffffff077424 */ /* 0x000fe400078e00ff */
[----:B0-----:R-:W-:-:S05]  /*01f0*/  IMAD.WIDE R2, R2, 0x4, R4 ;  /* 0x0000000402027825 */ /* 0x001fca00078e0204 */
[----:B------:R-:W-:Y:S01]  /*0200*/  STG.E desc[UR4][R2.64], R7 ;  /* 0x0000000702007986 */ /* 0x000fe2000c101904 */
[----:B------:R-:W-:Y:S05]  /*0210*/  EXIT ;  /* 0x000000000000794d */ /* 0x000fea0003800000 */
.L_x_3:
[----:B------:R-:W-:Y:S05]  /*0220*/  BSYNC.RECONVERGENT B0 ;  /* 0x0000000000007941 */ /* 0x000fea0003800200 */
.L_x_2:
[----:B------:R-:W0:Y:S01]  /*0230*/  LDCU UR6, c[0x0][0x398] ;  /* 0x00007300ff0677ac */ /* 0x000e220008000800 */
[----:B------:R-:W-:Y:S02]  /*0240*/  IMAD.MOV.U32 R14, RZ, RZ, 0x0 ;  /* 0x00000000ff0e7424 */ /* 0x000fe400078e00ff */
[----:B------:R-:W-:Y:S01]  /*0250*/  IMAD.MOV.U32 R15, RZ, RZ, -0x40100000 ;  /* 0xbff00000ff0f7424 */ /* 0x000fe200078e00ff */
[----:B0-----:R-:W-:-:S09]  /*0260*/  UISETP.GE.AND UP0, UPT, UR6, 0x1, UPT ;  /* 0x000000010600788c */ /* 0x001fd2000bf06270 */
[----:B------:R-:W-:Y:S05]  /*0270*/  BRA.U !UP0, `(.L_x_5) ;  /* 0x0000000d08a87547 */ /* 0x000fea000b800000 */
[----:B------:R-:W0:Y:S01]  /*0280*/  LDC.64 R12, c[0x0][0x388] ;  /* 0x0000e200ff0c7b82 */ /* 0x000e220000000a00 */
[----:B------:R-:W1:Y:S01]  /*0290*/  LDCU.64 UR6, c[0x0][0x380] ;  /* 0x00007000ff0677ac */ /* 0x000e620008000a00 */
[----:B------:R-:W-:Y:S02]  /*02a0*/  HFMA2 R14, -RZ, RZ, 0, 0 ;  /* 0x00000000ff0e7431 */ /* 0x000fe400000001ff */
[----:B------:R-:W-:Y:S02]  /*02b0*/  IMAD.MOV.U32 R10, RZ, RZ, -0x77ff8a64 ;  /* 0x8800759cff0a7424 */ /* 0x000fe400078e00ff */
[----:B------:R-:W-:Y:S02]  /*02c0*/  IMAD.MOV.U32 R11, RZ, RZ, -0x1c81bc4 ;  /* 0xfe37e43cff0b7424 */ /* 0x000fe400078e00ff */
[----:B------:R-:W-:Y:S01]  /*02d0*/  IMAD.MOV.U32 R15, RZ, RZ, -0x40100000 ;  /* 0xbff00000ff0f7424 */ /* 0x000fe200078e00ff */
[----:B------:R-:W2:Y:S01]  /*02e0*/  LDC R7, c[0x0][0x39c] ;  /* 0x0000e700ff077b82 */ /* 0x000ea20000000800 */
[----:B-1----:R-:W-:-:S02]  /*02f0*/  IMAD.U32 R8, RZ, RZ, UR6 ;  /* 0x00000006ff087e24 */ /* 0x002fc4000f8e00ff */
[----:B------:R-:W-:Y:S02]  /*0300*/  IMAD.U32 R9, RZ, RZ, UR7 ;  /* 0x00000007ff097e24 */ /* 0x000fe4000f8e00ff */
[----:B0-----:R-:W-:-:S04]  /*0310*/  IMAD.WIDE R12, R3, 0x8, R12 ;  /* 0x00000008030c7825 */ /* 0x001fc800078e020c */
[----:B------:R-:W-:Y:S01]  /*0320*/  IMAD.MOV.U32 R3, RZ, RZ, RZ ;  /* 0x000000ffff037224 */ /* 0x000fe200078e00ff */
[----:B------:R-:W-:Y:S02]  /*0330*/  IADD3 R4, P0, PT, R12, 0x40, RZ ;  /* 0x000000400c047810 */ /* 0x000fe40007f1e0ff */
[C---:B--2---:R-:W-:Y:S02]  /*0340*/  LOP3.LUT R5, R7.reuse, 0xf, RZ, 0xc0, !PT ;  /* 0x0000000f07057812 */ /* 0x044fe400078ec0ff */
[C---:B------:R-:W-:Y:S01]  /*0350*/  LOP3.LUT R6, R7.reuse, 0x7, RZ, 0xc0, !PT ;  /* 0x0000000707067812 */ /* 0x040fe200078ec0ff */
[----:B------:R-:W-:Y:S01]  /*0360*/  IMAD.X R30, RZ, RZ, R13, P0 ;  /* 0x000000ffff1e7224 */ /* 0x000fe200000e060d */
[----:B------:R-:W-:-:S07]  /*0370*/  LOP3.LUT R7, R7, 0x3, RZ, 0xc0, !PT ;  /* 0x0000000307077812 */ /* 0x000fce00078ec0ff */
.L_x_14:
[----:B------:R-:W0:Y:S01]  /*0380*/  LDC R0, c[0x0][0x39c] ;  /* 0x0000e700ff007b82 */ /* 0x000e220000000800 */
[----:B------:R-:W-:Y:S01]  /*0390*/  IMAD.MOV.U32 R31, RZ, RZ, RZ ;  /* 0x000000ffff1f7224 */ /* 0x000fe200078e00ff */
[----:B------:R-:W-:Y:S02]  /*03a0*/  CS2R R34, SRZ ;  /* 0x0000000000227805 */ /* 0x000fe4000001ff00 */
[----:B------:R-:W-:Y:S02]  /*03b0*/  CS2R R20, SRZ ;  /* 0x0000000000147805 */ /* 0x000fe4000001ff00 */
[----:B0-----:R-:W-:-:S13]  /*03c0*/  ISETP.GE.U32.AND P0, PT, R0, 0x10, PT ;  /* 0x000000100000780c */ /* 0x001fda0003f06070 */
[----:B------:R-:W-:Y:S05]  /*03d0*/  @!P0 BRA `(.L_x_6) ;  /* 0x0000000400388947 */ /* 0x000fea0003800000 */
[----:B------:R-:W-:Y:S01]  /*03e0*/  IADD3 R18, P0, PT, R8, 0x40, RZ ;  /* 0x0000004008127810 */ /* 0x000fe20007f1e0ff */
[----:B------:R-:W-:Y:S01]  /*03f0*/  IMAD.MOV.U32 R16, RZ, RZ, R4 ;  /* 0x000000ffff107224 */ /* 0x000fe200078e0004 */
[----:B------:R-:W-:Y:S01]  /*0400*/  LOP3.LUT R31, R0, 0x7ffffff0, RZ, 0xc0, !PT ;  /* 0x7ffffff0001f7812 */ /* 0x000fe200078ec0ff */
[----:B------:R-:W-:Y:S01]  /*0410*/  IMAD.MOV.U32 R17, RZ, RZ, R30 ;  /* 0x000000ffff117224 */ /* 0x000fe200078e001e */
[----:B------:R-:W-:Y:S01]  /*0420*/  CS2R R34, SRZ ;  /* 0x0000000000227805 */ /* 0x000fe2000001ff00 */
[----:B------:R-:W-:Y:S01]  /*0430*/  IMAD.X R19, RZ, RZ, R9, P0 ;  /* 0x000000ffff137224 */ /* 0x000fe200000e0609 */
[----:B------:R-:W-:-:S07]  /*0440*/  IADD3 R0, PT, PT, -R31, RZ, RZ ;  /* 0x000000ff1f007210 */ /* 0x000fce0007ffe1ff */
.L_x_7:
[----:B------:R-:W2:Y:S04]  /*0450*/  LDG.E.64 R28, desc[UR4][R16.64+-0x40] ;  /* 0xffffc004101c7981 */ /* 0x000ea8000c1e1b00 */
[----:B------:R-:W2:Y:S04]  /*0460*/  LDG.E.64 R26, desc[UR4][R18.64+-0x40] ;  /* 0xffffc004121a7981 */ /* 0x000ea8000c1e1b00 */
[----:B------:R-:W3:Y:S04]  /*0470*/  LDG.E.64 R24, desc[UR4][R16.64+-0x38] ;  /* 0xffffc80410187981 */ /* 0x000ee8000c1e1b00 */
[----:B------:R-:W3:Y:S01]  /*0480*/  LDG.E.64 R22, desc[UR4][R18.64+-0x38] ;  /* 0xffffc80412167981 */ /* 0x000ee2000c1e1b00 */
[----:B--2---:R-:W-:-:S02]  /*0490*/  DFMA R20, R28, R26, R20 ;  /* 0x0000001a1c14722b */ /* 0x004fc40000000014 */
[----:B------:R-:W-:Y:S01]  /*04a0*/  DFMA R34, R26, R26, R34 ;  /* 0x0000001a1a22722b */ /* 0x000fe20000000022 */
[----:B------:R-:W2:Y:S04]  /*04b0*/  LDG.E.64 R28, desc[UR4][R18.64+-0x30] ;  /* 0xffffd004121c7981 */ /* 0x000ea8000c1e1b00 */
[----:B------:R-:W4:Y:S01]  /*04c0*/  LDG.E.64 R26, desc[UR4][R16.64+-0x30] ;  /* 0xffffd004101a7981 */ /* 0x000f22000c1e1b00 */
[-C--:B---3--:R-:W-:Y:S02]  /*04d0*/  DFMA R20, R24, R22.reuse, R20 ;  /* 0x000000161814722b */ /* 0x088fe40000000014 */
[----:B------:R-:W-:Y:S01]  /*04e0*/  DFMA R34, R22, R22, R34 ;  /* 0x000000161622722b */ /* 0x000fe20000000022 */
[----:B------:R-:W3:Y:S04]  /*04f0*/  LDG.E.64 R24, desc[UR4][R16.64+-0x28] ;  /* 0xffffd80410187981 */ /* 0x000ee8000c1e1b00 */
[----:B------:R-:W3:Y:S03]  /*0500*/  LDG.E.64 R22, desc[UR4][R18.64+-0x28] ;  /* 0xffffd80412167981 */ /* 0x000ee6000c1e1b00 */
[----:B--2---:R-:W-:-:S02]  /*0510*/  DFMA R34, R28, R28, R34 ;  /* 0x0000001c1c22722b */ /* 0x004fc40000000022 */
[----:B----4-:R-:W-:Y:S01]  /*0520*/  DFMA R20, R26, R28, R20 ;  /* 0x0000001c1a14722b */ /* 0x010fe20000000014 */
[----:B------:R-:W2:Y:S04]  /*0530*/  LDG.E.64 R28, desc[UR4][R16.64+-0x20] ;  /* 0xffffe004101c7981 */ /* 0x000ea8000c1e1b00 */
[----:B------:R-:W2:Y:S03]  /*0540*/  LDG.E.64 R26, desc[UR4][R18.64+-0x20] ;  /* 0xffffe004121a7981 */ /* 0x000ea6000c1e1b00 */
[-C--:B---3--:R-:W-:Y:S02]  /*0550*/  DFMA R20, R24, R22.reuse, R20 ;  /* 0x000000161814722b */ /* 0x088fe40000000014 */
[----:B------:R-:W-:Y:S01]  /*0560*/  DFMA R34, R22, R22, R34 ;  /* 0x000000161622722b */ /* 0x000fe20000000022 */
[----:B------:R-:W3:Y:S04]  /*0570*/  LDG.E.64 R24, desc[UR4][R16.64+-0x18] ;  /* 0xffffe80410187981 */ /* 0x000ee8000c1e1b00 */
[----:B------:R-:W3:Y:S01]  /*0580*/  LDG.E.64 R22, desc[UR4][R18.64+-0x18] ;  /* 0xffffe80412167981 */ /* 0x000ee2000c1e1b00 */
[----:B--2---:R-:W-:-:S02]  /*0590*/  DFMA R20, R28, R26, R20 ;  /* 0x0000001a1c14722b */ /* 0x004fc40000000014 */
[----:B------:R-:W-:Y:S01]  /*05a0*/  DFMA R34, R26, R26, R34 ;  /* 0x0000001a1a22722b */ /* 0x000fe20000000022 */
[----:B------:R-:W2:Y:S04]  /*05b0*/  LDG.E.64 R28, desc[UR4][R16.64+-0x10] ;  /* 0xfffff004101c7981 */ /* 0x000ea8000c1e1b00 */
[----:B------:R-:W2:Y:S01]  /*05c0*/  LDG.E.64 R26, desc[UR4][R18.64+-0x10] ;  /* 0xfffff004121a7981 */ /* 0x000ea2000c1e1b00 */
        /* <DEDUP_REMOVED lines=34> */
[----:B------:R0:W3:Y:S04]  /*07f0*/  LDG.E.64 R22, desc[UR4][R16.64+0x38] ;  /* 0x0000380410167981 */ /* 0x0000e8000c1e1b00 */
[----:B------:R1:W3:Y:S01]  /*0800*/  LDG.E.64 R34, desc[UR4][R18.64+0x38] ;  /* 0x0000380412227981 */ /* 0x0002e2000c1e1b00 */
[----:B------:R-:W-:-:S05]  /*0810*/  VIADD R0, R0, 0x10 ;  /* 0x0000001000007836 */ /* 0x000fca0000000000 */
[----:B------:R-:W-:Y:S02]  /*0820*/  ISETP.NE.AND P0, PT, R0, RZ, PT ;  /* 0x000000ff0000720c */ /* 0x000fe40003f05270 */
[----:B0-----:R-:W-:Y:S02]  /*0830*/  IADD3 R16, P1, PT, R16, 0x80, RZ ;  /* 0x0000008010107810 */ /* 0x001fe40007f3e0ff */
[----:B-1----:R-:W-:-:S03]  /*0840*/  IADD3 R18, P2, PT, R18, 0x80, RZ ;  /* 0x0000008012127810 */ /* 0x002fc60007f5e0ff */
[----:B------:R-:W-:Y:S02]  /*0850*/  IMAD.X R17, RZ, RZ, R17, P1 ;  /* 0x000000ffff117224 */ /* 0x000fe400008e0611 */
[----:B------:R-:W-:Y:S01]  /*0860*/  IMAD.X R19, RZ, RZ, R19, P2 ;  /* 0x000000ffff137224 */ /* 0x000fe200010e0613 */
[-C--:B--2---:R-:W-:Y:S02]  /*0870*/  DFMA R20, R28, R26.reuse, R20 ;  /* 0x0000001a1c14722b */ /* 0x084fe40000000014 */
[----:B------:R-:W-:-:S06]  /*0880*/  DFMA R24, R26, R26, R24 ;  /* 0x0000001a1a18722b */ /* 0x000fcc0000000018 */
[-C--:B---3--:R-:W-:Y:S02]  /*0890*/  DFMA R20, R22, R34.reuse, R20 ;  /* 0x000000221614722b */ /* 0x088fe40000000014 */
[----:B------:R-:W-:Y:S01]  /*08a0*/  DFMA R34, R34, R34, R24 ;  /* 0x000000222222722b */ /* 0x000fe20000000018 */
[----:B------:R-:W-:Y:S10]  /*08b0*/  @P0 BRA `(.L_x_7) ;  /* 0xfffffff800e40947 */ /* 0x000ff4000383ffff */
.L_x_6:
[----:B------:R-:W-:-:S13]  /*08c0*/  ISETP.NE.AND P0, PT, R5, RZ, PT ;  /* 0x000000ff0500720c */ /* 0x000fda0003f05270 */
[----:B------:R-:W-:Y:S05]  /*08d0*/  @!P0 BRA `(.L_x_8) ;  /* 0x0000000400448947 */ /* 0x000fea0003800000 */
[----:B------:R-:W-:Y:S01]  /*08e0*/  VIADD R0, R5, 0xffffffff ;  /* 0xffffffff05007836 */ /* 0x000fe20000000000 */
[----:B------:R-:W-:-:S04]  /*08f0*/  ISETP.NE.AND P1, PT, R6, RZ, PT ;  /* 0x000000ff0600720c */ /* 0x000fc80003f25270 */
[----:B------:R-:W-:-:S13]  /*0900*/  ISETP.GE.U32.AND P0, PT, R0, 0x7, PT ;  /* 0x000000070000780c */ /* 0x000fda0003f06070 */
[----:B------:R-:W-:Y:S05]  /*0910*/  @!P0 BRA `(.L_x_9) ;  /* 0x00000000008c8947 */ /* 0x000fea0003800000 */
[----:B------:R-:W-:-:S04]  /*0920*/  IMAD.WIDE.U32 R18, R31, 0x8, R12 ;  /* 0x000000081f127825 */ /* 0x000fc800078e000c */
[----:B------:R-:W-:Y:S01]  /*0930*/  IMAD.WIDE.U32 R16, R31, 0x8, R8 ;  /* 0x000000081f107825 */ /* 0x000fe200078e0008 */
[----:B------:R-:W2:Y:S04]  /*0940*/  LDG.E.64 R32, desc[UR4][R18.64] ;  /* 0x0000000412207981 */ /* 0x000ea8000c1e1b00 */
[----:B------:R-:W2:Y:S04]  /*0950*/  LDG.E.64 R24, desc[UR4][R16.64] ;  /* 0x0000000410187981 */ /* 0x000ea8000c1e1b00 */
[----:B------:R-:W3:Y:S04]  /*0960*/  LDG.E.64 R28, desc[UR4][R18.64+0x8] ;  /* 0x00000804121c7981 */ /* 0x000ee8000c1e1b00 */
[----:B------:R-:W3:Y:S04]  /*0970*/  LDG.E.64 R26, desc[UR4][R16.64+0x8] ;  /* 0x00000804101a7981 */ /* 0x000ee8000c1e1b00 */
[----:B------:R-:W4:Y:S04]  /*0980*/  LDG.E.64 R22, desc[UR4][R18.64+0x10] ;  /* 0x0000100412167981 */ /* 0x000f28000c1e1b00 */
[----:B------:R-:W5:Y:S01]  /*0990*/  LDG.E.64 R36, desc[UR4][R16.64+0x38] ;  /* 0x0000380410247981 */ /* 0x000f62000c1e1b00 */
[----:B--2---:R-:W-:-:S03]  /*09a0*/  DFMA R32, R32, R24, R20 ;  /* 0x000000182020722b */ /* 0x004fc60000000014 */
[----:B------:R-:W4:Y:S01]  /*09b0*/  LDG.E.64 R20, desc[UR4][R16.64+0x10] ;  /* 0x0000100410147981 */ /* 0x000f22000c1e1b00 */
[----:B------:R-:W-:-:S03]  /*09c0*/  DFMA R24, R24, R24, R34 ;  /* 0x000000181818722b */ /* 0x000fc60000000022 */
[----:B------:R-:W2:Y:S01]  /*09d0*/  LDG.E.64 R34, desc[UR4][R16.64+0x18] ;  /* 0x0000180410227981 */ /* 0x000ea2000c1e1b00 */
[----:B---3--:R-:W-:-:S03]  /*09e0*/  DFMA R28, R28, R26, R32 ;  /* 0x0000001a1c1c722b */ /* 0x008fc60000000020 */
[----:B------:R-:W3:Y:S01]  /*09f0*/  LDG.E.64 R32, desc[UR4][R16.64+0x20] ;  /* 0x0000200410207981 */ /* 0x000ee2000c1e1b00 */
[----:B------:R-:W-:-:S03]  /*0a00*/  DFMA R26, R26, R26, R24 ;  /* 0x0000001a1a1a722b */ /* 0x000fc60000000018 */
[----:B------:R-:W2:Y:S01]  /*0a10*/  LDG.E.64 R24, desc[UR4][R18.64+0x18] ;  /* 0x0000180412187981 */ /* 0x000ea2000c1e1b00 */
[----:B----4-:R-:W-:-:S03]  /*0a20*/  DFMA R22, R22, R20, R28 ;  /* 0x000000141616722b */ /* 0x010fc6000000001c */
[----:B------:R-:W3:Y:S01]  /*0a30*/  LDG.E.64 R28, desc[UR4][R18.64+0x20] ;  /* 0x00002004121c7981 */ /* 0x000ee2000c1e1b00 */
[----:B------:R-:W-:-:S03]  /*0a40*/  DFMA R20, R20, R20, R26 ;  /* 0x000000141414722b */ /* 0x000fc6000000001a */
[----:B------:R-:W4:Y:S01]  /*0a50*/  LDG.E.64 R26, desc[UR4][R16.64+0x30] ;  /* 0x00003004101a7981 */ /* 0x000f22000c1e1b00 */
[----:B--2---:R-:W-:-:S04]  /*0a60*/  DFMA R24, R24, R34, R22 ;  /* 0x000000221818722b */ /* 0x004fc80000000016 */
[----:B------:R-:W-:Y:S01]  /*0a70*/  DFMA R34, R34, R34, R20 ;  /* 0x000000222222722b */ /* 0x000fe20000000014 */
[----:B------:R-:W2:Y:S04]  /*0a80*/  LDG.E.64 R22, desc[UR4][R18.64+0x28] ;  /* 0x0000280412167981 */ /* 0x000ea8000c1e1b00 */
[----:B------:R-:W2:Y:S01]  /*0a90*/  LDG.E.64 R20, desc[UR4][R16.64+0x28] ;  /* 0x0000280410147981 */ /* 0x000ea2000c1e1b00 */
[----:B---3--:R-:W-:-:S03]  /*0aa0*/  DFMA R28, R28, R32, R24 ;  /* 0x000000201c1c722b */ /* 0x008fc60000000018 */
[----:B------:R-:W3:Y:S04]  /*0ab0*/  LDG.E.64 R24, desc[UR4][R18.64+0x30] ;  /* 0x0000300412187981 */ /* 0x000ee8000c1e1b00 */
[----:B------:R-:W3:Y:S01]  /*0ac0*/  LDG.E.64 R18, desc[UR4][R18.64+0x38] ;  /* 0x0000380412127981 */ /* 0x000ee2000c1e1b00 */
[----:B------:R-:W-:Y:S02]  /*0ad0*/  DFMA R34, R32, R32, R34 ;  /* 0x000000202022722b */ /* 0x000fe40000000022 */
[----:B--2---:R-:W-:-:S06]  /*0ae0*/  DFMA R22, R22, R20, R28 ;  /* 0x000000141616722b */ /* 0x004fcc000000001c */
[----:B------:R-:W-:-:S08]  /*0af0*/  DFMA R34, R20, R20, R34 ;  /* 0x000000141422722b */ /* 0x000fd00000000022 */
[----:B----4-:R-:W-:Y:S01]  /*0b00*/  DFMA R34, R26, R26, R34 ;  /* 0x0000001a1a22722b */ /* 0x010fe20000000022 */
[----:B------:R-:W-:-:S07]  /*0b10*/  VIADD R31, R31, 0x8 ;  /* 0x000000081f1f7836 */ /* 0x000fce0000000000 */
[----:B-----5:R-:W-:Y:S02]  /*0b20*/  DFMA R34, R36, R36, R34 ;  /* 0x000000242422722b */ /* 0x020fe40000000022 */
[----:B---3--:R-:W-:-:S08]  /*0b30*/  DFMA R22, R24, R26, R22 ;  /* 0x0000001a1816722b */ /* 0x008fd00000000016 */
[----:B------:R-:W-:-:S11]  /*0b40*/  DFMA R20, R18, R36, R22 ;  /* 0x000000241214722b */ /* 0x000fd60000000016 */
.L_x_9:
        /* <DEDUP_REMOVED lines=14> */
[----:B------:R-:W2:Y:S04]  /*0c30*/  LDG.E.64 R22, desc[UR4][R26.64+0x10] ;  /* 0x000010041a167981 */ /* 0x000ea8000c1e1b00 */
[----:B------:R-:W2:Y:S01]  /*0c40*/  LDG.E.64 R26, desc[UR4][R26.64+0x18] ;  /* 0x000018041a1a7981 */ /* 0x000ea2000c1e1b00 */
[----:B------:R-:W-:Y:S02]  /*0c50*/  DFMA R32, R32, R32, R34 ;  /* 0x000000202020722b */ /* 0x000fe40000000022 */
[----:B---3--:R-:W-:-:S06]  /*0c60*/  DFMA R16, R16, R18, R20 ;  /* 0x000000121010722b */ /* 0x008fcc0000000014 */
[----:B------:R-:W-:-:S08]  /*0c70*/  DFMA R32, R18, R18, R32 ;  /* 0x000000121220722b */ /* 0x000fd00000000020 */
[----:B----4-:R-:W-:Y:S01]  /*0c80*/  DFMA R32, R24, R24, R32 ;  /* 0x000000181820722b */ /* 0x010fe20000000020 */
[----:B------:R-:W-:-:S07]  /*0c90*/  VIADD R31, R31, 0x4 ;  /* 0x000000041f1f7836 */ /* 0x000fce0000000000 */
[----:B-----5:R-:W-:Y:S02]  /*0ca0*/  DFMA R34, R28, R28, R32 ;  /* 0x0000001c1c22722b */ /* 0x020fe40000000020 */
[----:B--2---:R-:W-:-:S08]  /*0cb0*/  DFMA R16, R22, R24, R16 ;  /* 0x000000181610722b */ /* 0x004fd00000000010 */
[----:B------:R-:W-:-:S11]  /*0cc0*/  DFMA R20, R26, R28, R16 ;  /* 0x0000001c1a14722b */ /* 0x000fd60000000010 */
.L_x_10:
[----:B------:R-:W-:Y:S05]  /*0cd0*/  @!P1 BRA `(.L_x_8) ;  /* 0x0000000000449947 */ /* 0x000fea0003800000 */
[----:B------:R-:W-:-:S04]  /*0ce0*/  IMAD.WIDE.U32 R16, R31, 0x8, R12 ;  /* 0x000000081f107825 */ /* 0x000fc800078e000c */
[----:B------:R-:W-:Y:S01]  /*0cf0*/  IMAD.WIDE.U32 R18, R31, 0x8, R8 ;  /* 0x000000081f127825 */ /* 0x000fe200078e0008 */
[----:B------:R-:W2:Y:S04]  /*0d00*/  LDG.E.64 R22, desc[UR4][R16.64] ;  /* 0x0000000410167981 */ /* 0x000ea8000c1e1b00 */
[----:B------:R-:W2:Y:S01]  /*0d10*/  LDG.E.64 R24, desc[UR4][R18.64] ;  /* 0x0000000412187981 */ /* 0x000ea2000c1e1b00 */
[----:B------:R-:W-:Y:S01]  /*0d20*/  ISETP.NE.AND P0, PT, R7, 0x1, PT ;  /* 0x000000010700780c */ /* 0x000fe20003f05270 */
[-C--:B--2---:R-:W-:Y:S02]  /*0d30*/  DFMA R20, R22, R24.reuse, R20 ;  /* 0x000000181614722b */ /* 0x084fe40000000014 */
[----:B------:R-:W-:-:S10]  /*0d40*/  DFMA R34, R24, R24, R34 ;  /* 0x000000181822722b */ /* 0x000fd40000000022 */
[----:B------:R-:W-:Y:S05]  /*0d50*/  @!P0 BRA `(.L_x_8) ;  /* 0x0000000000248947 */ /* 0x000fea0003800000 */
[----:B------:R-:W-:Y:S01]  /*0d60*/  ISETP.NE.AND P0, PT, R7, 0x2, PT ;  /* 0x000000020700780c */ /* 0x000fe20003f05270 */
[----:B------:R-:W2:Y:S04]  /*0d70*/  LDG.E.64 R24, desc[UR4][R16.64+0x8] ;  /* 0x0000080410187981 */ /* 0x000ea8000c1e1b00 */
[----:B------:R-:W2:Y:S08]  /*0d80*/  LDG.E.64 R22, desc[UR4][R18.64+0x8] ;  /* 0x0000080412167981 */ /* 0x000eb0000c1e1b00 */
[----:B------:R-:W3:Y:S04]  /*0d90*/  @P0 LDG.E.64 R26, desc[UR4][R16.64+0x10] ;  /* 0x00001004101a0981 */ /* 0x000ee8000c1e1b00 */
[----:B------:R-:W3:Y:S01]  /*0da0*/  @P0 LDG.E.64 R28, desc[UR4][R18.64+0x10] ;  /* 0x00001004121c0981 */ /* 0x000ee2000c1e1b00 */
[----:B--2---:R-:W-:-:S02]  /*0db0*/  DFMA R20, R24, R22, R20 ;  /* 0x000000161814722b */ /* 0x004fc40000000014 */
[----:B------:R-:W-:-:S06]  /*0dc0*/  DFMA R34, R22, R22, R34 ;  /* 0x000000161622722b */ /* 0x000fcc0000000022 */
[-C--:B---3--:R-:W-:Y:S02]  /*0dd0*/  @P0 DFMA R20, R26, R28.reuse, R20 ;  /* 0x0000001c1a14022b */ /* 0x088fe40000000014 */
[----:B------:R-:W-:-:S11]  /*0de0*/  @P0 DFMA R34, R28, R28, R34 ;  /* 0x0000001c1c22022b */ /* 0x000fd60000000022 */
.L_x_8:
[----:B------:R-:W0:Y:S01]  /*0df0*/  MUFU.RSQ64H R29, R35 ;  /* 0x00000023001d7308 */ /* 0x000e220000001c00 */
[----:B------:R-:W-:Y:S01]  /*0e00*/  VIADD R28, R35, 0xfcb00000 ;  /* 0xfcb00000231c7836 */ /* 0x000fe20000000000 */
[----:B------:R-:W-:Y:S01]  /*0e10*/  MOV R18, 0x0 ;  /* 0x0000000000127802 */ /* 0x000fe20000000f00 */
[----:B------:R-:W-:-:S03]  /*0e20*/  IMAD.MOV.U32 R19, RZ, RZ, 0x3fd80000 ;  /* 0x3fd80000ff137424 */ /* 0x000fc600078e00ff */
[----:B------:R-:W-:Y:S01]  /*0e30*/  ISETP.GE.U32.AND P0, PT, R28, 0x7ca00000, PT ;  /* 0x7ca000001c00780c */ /* 0x000fe20003f06070 */
[----:B0-----:R-:W-:-:S08]  /*0e40*/  DMUL R16, R28, R28 ;  /* 0x0000001c1c107228 */ /* 0x001fd00000000000 */
[----:B------:R-:W-:-:S08]  /*0e50*/  DFMA R16, -R16, R34, 1 ;  /* 0x3ff000001010742b */ /* 0x000fd00000000122 */
[----:B------:R-:W-:Y:S02]  /*0e60*/  DFMA R18, R16, R18, 0.5 ;  /* 0x3fe000001012742b */ /* 0x000fe40000000012 */
[----:B------:R-:W-:-:S08]  /*0e70*/  DMUL R16, R28, R16 ;  /* 0x000000101c107228 */ /* 0x000fd00000000000 */
[----:B------:R-:W-:-:S08]  /*0e80*/  DFMA R16, R18, R16, R28 ;  /* 0x000000101210722b */ /* 0x000fd0000000001c */
[----:B------:R-:W-:Y:S02]  /*0e90*/  DMUL R18, R16, R34 ;  /* 0x0000002210127228 */ /* 0x000fe40000000000 */
[----:B------:R-:W-:Y:S02]  /*0ea0*/  VIADD R25, R17, 0xfff00000 ;  /* 0xfff0000011197836 */ /* 0x000fe40000000000 */
[----:B------:R-:W-:-:S04]  /*0eb0*/  IMAD.MOV.U32 R24, RZ, RZ, R16 ;  /* 0x000000ffff187224 */ /* 0x000fc800078e0010 */
[----:B------:R-:W-:-:S08]  /*0ec0*/  DFMA R22, R18, -R18, R34 ;  /* 0x800000121216722b */ /* 0x000fd00000000022 */
[----:B------:R-:W-:Y:S01]  /*0ed0*/  DFMA R26, R22, R24, R18 ;  /* 0x00000018161a722b */ /* 0x000fe20000000012 */
[----:B------:R-:W-:Y:S10]  /*0ee0*/  @!P0 BRA `(.L_x_11) ;  /* 0x0000000000088947 */ /* 0x000ff40003800000 */
[----:B------:R-:W-:-:S07]  /*0ef0*/  MOV R0, 0xf10 ;  /* 0x00000f1000007802 */ /* 0x000fce0000000f00 */
[----:B------:R-:W-:Y:S05]  /*0f00*/  CALL.REL.NOINC `($__internal_1_$__cuda_sm20_dsqrt_rn_f64_mediumpath_v1) ;  /* 0x0000000800047944 */ /* 0x000fea0003c00000 */
.L_x_11:
[----:B------:R-:W0:Y:S01]  /*0f10*/  MUFU.RCP64H R17, R27 ;  /* 0x0000001b00117308 */ /* 0x000e220000001800 */
[----:B------:R-:W-:Y:S01]  /*0f20*/  IMAD.MOV.U32 R16, RZ, RZ, 0x1 ;  /* 0x00000001ff107424 */ /* 0x000fe200078e00ff */
[----:B------:R-:W-:Y:S01]  /*0f30*/  FSETP.GEU.AND P1, PT, |R21|, 6.5827683646048100446e-37, PT ;  /* 0x036000001500780b */ /* 0x000fe20003f2e200 */
[----:B------:R-:W-:Y:S04]  /*0f40*/  BSSY.RECONVERGENT B0, `(.L_x_12) ;  /* 0x0000012000007945 */ /* 0x000fe80003800200 */
[----:B0-----:R-:W-:-:S08]  /*0f50*/  DFMA R18, R16, -R26, 1 ;  /* 0x3ff000001012742b */ /* 0x001fd0000000081a */
[----:B------:R-:W-:-:S08]  /*0f60*/  DFMA R18, R18, R18, R18 ;  /* 0x000000121212722b */ /* 0x000fd00000000012 */
[----:B------:R-:W-:-:S08]  /*0f70*/  DFMA R18, R16, R18, R16 ;  /* 0x000000121012722b */ /* 0x000fd00000000010 */
[----:B------:R-:W-:-:S08]  /*0f80*/  DFMA R16, R18, -R26, 1 ;  /* 0x3ff000001210742b */ /* 0x000fd0000000081a */
[----:B------:R-:W-:-:S08]  /*0f90*/  DFMA R16, R18, R16, R18 ;  /* 0x000000101210722b */ /* 0x000fd00000000012 */
[----:B------:R-:W-:-:S08]  /*0fa0*/  DMUL R18, R16, R20 ;  /* 0x0000001410127228 */ /* 0x000fd00000000000 */
[----:B------:R-:W-:-:S08]  /*0fb0*/  DFMA R22, R18, -R26, R20 ;  /* 0x8000001a1216722b */ /* 0x000fd00000000014 */
[----:B------:R-:W-:-:S10]  /*0fc0*/  DFMA R16, R16, R22, R18 ;  /* 0x000000161010722b */ /* 0x000fd40000000012 */
[----:B------:R-:W-:-:S05]  /*0fd0*/  FFMA R0, RZ, R27, R17 ;  /* 0x0000001bff007223 */ /* 0x000fca0000000011 */
[----:B------:R-:W-:-:S13]  /*0fe0*/  FSETP.GT.AND P0, PT, |R0|, 1.469367938527859385e-39, PT ;  /* 0x001000000000780b */ /* 0x000fda0003f04200 */
[----:B------:R-:W-:Y:S05]  /*0ff0*/  @P0 BRA P1, `(.L_x_13) ;  /* 0x0000000000180947 */ /* 0x000fea0000800000 */
[----:B------:R-:W-:Y:S01]  /*1000*/  IMAD.MOV.U32 R18, RZ, RZ, R26 ;  /* 0x000000ffff127224 */ /* 0x000fe200078e001a */
[----:B------:R-:W-:Y:S01]  /*1010*/  MOV R0, 0x1040 ;  /* 0x0000104000007802 */ /* 0x000fe20000000f00 */
[----:B------:R-:W-:-:S07]  /*1020*/  IMAD.MOV.U32 R19, RZ, RZ, R27 ;  /* 0x000000ffff137224 */ /* 0x000fce00078e001b */
[----:B------:R-:W-:Y:S05]  /*1030*/  CALL.REL.NOINC `($__internal_0_$__cuda_sm20_div_rn_f64_full) ;  /* 0x00000000004c7944 */ /* 0x000fea0003c00000 */
[----:B------:R-:W-:Y:S02]  /*1040*/  IMAD.MOV.U32 R16, RZ, RZ, R24 ;  /* 0x000000ffff107224 */ /* 0x000fe400078e0018 */
[----:B------:R-:W-:-:S07]  /*1050*/  IMAD.MOV.U32 R17, RZ, RZ, R25 ;  /* 0x000000ffff117224 */ /* 0x000fce00078e0019 */
.L_x_13:
[----:B------:R-:W-:Y:S05]  /*1060*/  BSYNC.RECONVERGENT B0 ;  /* 0x0000000000007941 */ /* 0x000fea0003800200 */
.L_x_12:
[----:B------:R-:W0:Y:S01]  /*1070*/  LDC.64 R20, c[0x0][0x398] ;  /* 0x0000e600ff147b82 */ /* 0x000e220000000a00 */
[----:B------:R1:W2:Y:S01]  /*1080*/  I2F.F64.U32 R18, R3 ;  /* 0x0000000300127312 */ /* 0x0002a20000201800 */
[----:B------:R-:W-:-:S06]  /*1090*/  DSETP.GEU.AND P0, PT, R10, R16, PT ;  /* 0x000000100a00722a */ /* 0x000fcc0003f0e000 */
[----:B------:R-:W-:Y:S02]  /*10a0*/  FSEL R10, R16, R10, !P0 ;  /* 0x0000000a100a7208 */ /* 0x000fe40004000000 */
[----:B-1----:R-:W-:Y:S02]  /*10b0*/  IADD3 R3, PT, PT, R3, 0x1, RZ ;  /* 0x0000000103037810 */ /* 0x002fe40007ffe0ff */
[----:B------:R-:W-:Y:S02]  /*10c0*/  FSEL R11, R17, R11, !P0 ;  /* 0x0000000b110b7208 */ /* 0x000fe40004000000 */
[----:B--2---:R-:W-:Y:S02]  /*10d0*/  FSEL R14, R18, R14, !P0 ;  /* 0x0000000e120e7208 */ /* 0x004fe40004000000 */
[----:B------:R-:W-:Y:S02]  /*10e0*/  FSEL R15, R19, R15, !P0 ;  /* 0x0000000f130f7208 */ /* 0x000fe40004000000 */
[----:B0-----:R-:W-:Y:S01]  /*10f0*/  ISETP.NE.AND P1, PT, R3, R20, PT ;  /* 0x000000140300720c */ /* 0x001fe20003f25270 */
[----:B------:R-:W-:-:S12]  /*1100*/  IMAD.WIDE.U32 R8, R21, 0x8, R8 ;  /* 0x0000000815087825 */ /* 0x000fd800078e0008 */
[----:B------:R-:W-:Y:S05]  /*1110*/  @P1 BRA `(.L_x_14) ;  /* 0xfffffff000981947 */ /* 0x000fea000383ffff */
.L_x_5:
[----:B------:R-:W0:Y:S01]  /*1120*/  LDC.64 R4, c[0x0][0x390] ;  /* 0x0000e400ff047b82 */ /* 0x000e220000000a00 */
[----:B------:R-:W1:Y:S01]  /*1130*/  F2I.F64.TRUNC R15, R14 ;  /* 0x0000000e000f7311 */ /* 0x000e62000030d100 */
[----:B0-----:R-:W-:-:S05]  /*1140*/  IMAD.WIDE R4, R2, 0x4, R4 ;  /* 0x0000000402047825 */ /* 0x001fca00078e0204 */
[----:B-1----:R-:W-:Y:S01]  /*1150*/  STG.E desc[UR4][R4.64], R15 ;  /* 0x0000000f04007986 */ /* 0x002fe2000c101904 */
[----:B------:R-:W-:Y:S05]  /*1160*/  EXIT ;  /* 0x000000000000794d */ /* 0x000fea0003800000 */
        .weak           $__internal_0_$__cuda_sm20_div_rn_f64_full
        .type           $__internal_0_$__cuda_sm20_div_rn_f64_full,@function
        .size           $__internal_0_$__cuda_sm20_div_rn_f64_full,($__internal_1_$__cuda_sm20_dsqrt_rn_f64_mediumpath_v1 - $__internal_0_$__cuda_sm20_div_rn_f64_full)
$__internal_0_$__cuda_sm20_div_rn_f64_full:
[C---:B------:R-:W-:Y:S01]  /*1170*/  FSETP.GEU.AND P0, PT, |R19|.reuse, 1.469367938527859385e-39, PT ;  /* 0x001000001300780b */ /* 0x040fe20003f0e200 */
[----:B------:R-:W-:Y:S01]  /*1180*/  IMAD.MOV.U32 R22, RZ, RZ, 0x1 ;  /* 0x00000001ff167424 */ /* 0x000fe200078e00ff */
[----:B------:R-:W-:Y:S01]  /*1190*/  LOP3.LUT R16, R19, 0x800fffff, RZ, 0xc0, !PT ;  /* 0x800fffff13107812 */ /* 0x000fe200078ec0ff */
[----:B------:R-:W-:Y:S01]  /*11a0*/  IMAD.MOV.U32 R32, RZ, RZ, 0x1ca00000 ;  /* 0x1ca00000ff207424 */ /* 0x000fe200078e00ff */
[C---:B------:R-:W-:Y:S01]  /*11b0*/  FSETP.GEU.AND P2, PT, |R21|.reuse, 1.469367938527859385e-39, PT ;  /* 0x001000001500780b */ /* 0x040fe20003f4e200 */
[----:B------:R-:W-:Y:S01]  /*11c0*/  BSSY.RECONVERGENT B1, `(.L_x_15) ;  /* 0x0000052000017945 */ /* 0x000fe20003800200 */
[----:B------:R-:W-:Y:S01]  /*11d0*/  LOP3.LUT R17, R16, 0x3ff00000, RZ, 0xfc, !PT ;  /* 0x3ff0000010117812 */ /* 0x000fe200078efcff */
[----:B------:R-:W-:Y:S01]  /*11e0*/  IMAD.MOV.U32 R16, RZ, RZ, R18 ;  /* 0x000000ffff107224 */ /* 0x000fe200078e0012 */
[----:B------:R-:W-:Y:S02]  /*11f0*/  LOP3.LUT R31, R21, 0x7ff00000, RZ, 0xc0, !PT ;  /* 0x7ff00000151f7812 */ /* 0x000fe400078ec0ff */
[----:B------:R-:W-:-:S03]  /*1200*/  LOP3.LUT R34, R19, 0x7ff00000, RZ, 0xc0, !PT ;  /* 0x7ff0000013227812 */ /* 0x000fc600078ec0ff */
[----:B------:R-:W-:Y:S01]  /*1210*/  @!P0 DMUL R16, R18, 8.98846567431157953865e+307 ;  /* 0x7fe0000012108828 */ /* 0x000fe20000000000 */
[----:B------:R-:W-:-:S03]  /*1220*/  ISETP.GE.U32.AND P1, PT, R31, R34, PT ;  /* 0x000000221f00720c */ /* 0x000fc60003f26070 */
[----:B------:R-:W-:Y:S02]  /*1230*/  @!P2 LOP3.LUT R26, R19, 0x7ff00000, RZ, 0xc0, !PT ;  /* 0x7ff00000131aa812 */ /* 0x000fe400078ec0ff */
[----:B------:R-:W0:Y:S02]  /*1240*/  MUFU.RCP64H R23, R17 ;  /* 0x0000001100177308 */ /* 0x000e240000001800 */
[----:B------:R-:W-:Y:S02]  /*1250*/  @!P2 ISETP.GE.U32.AND P3, PT, R31, R26, PT ;  /* 0x0000001a1f00a20c */ /* 0x000fe40003f66070 */
[----:B------:R-:W-:Y:S02]  /*1260*/  @!P0 LOP3.LUT R34, R17, 0x7ff00000, RZ, 0xc0, !PT ;  /* 0x7ff0000011228812 */ /* 0x000fe400078ec0ff */
[----:B------:R-:W-:-:S04]  /*1270*/  @!P2 SEL R27, R32, 0x63400000, !P3 ;  /* 0x63400000201ba807 */ /* 0x000fc80005800000 */
[----:B------:R-:W-:-:S04]  /*1280*/  @!P2 LOP3.LUT R28, R27, 0x80000000, R21, 0xf8, !PT ;  /* 0x800000001b1ca812 */ /* 0x000fc800078ef815 */
[----:B------:R-:W-:Y:S01]  /*1290*/  @!P2 LOP3.LUT R29, R28, 0x100000, RZ, 0xfc, !PT ;  /* 0x001000001c1da812 */ /* 0x000fe200078efcff */
[----:B------:R-:W-:Y:S01]  /*12a0*/  @!P2 IMAD.MOV.U32 R28, RZ, RZ, RZ ;  /* 0x000000ffff1ca224 */ /* 0x000fe200078e00ff */
[----:B0-----:R-:W-:-:S08]  /*12b0*/  DFMA R24, R22, -R16, 1 ;  /* 0x3ff000001618742b */ /* 0x001fd00000000810 */
[----:B------:R-:W-:-:S08]  /*12c0*/  DFMA R24, R24, R24, R24 ;  /* 0x000000181818722b */ /* 0x000fd00000000018 */
[----:B------:R-:W-:Y:S01]  /*12d0*/  DFMA R24, R22, R24, R22 ;  /* 0x000000181618722b */ /* 0x000fe20000000016 */
[----:B------:R-:W-:Y:S01]  /*12e0*/  SEL R23, R32, 0x63400000, !P1 ;  /* 0x6340000020177807 */ /* 0x000fe20004800000 */
[----:B------:R-:W-:-:S03]  /*12f0*/  IMAD.MOV.U32 R22, RZ, RZ, R20 ;  /* 0x000000ffff167224 */ /* 0x000fc600078e0014 */
[----:B------:R-:W-:-:S03]  /*1300*/  LOP3.LUT R23, R23, 0x800fffff, R21, 0xf8, !PT ;  /* 0x800fffff17177812 */ /* 0x000fc600078ef815 */
[----:B------:R-:W-:-:S03]  /*1310*/  DFMA R26, R24, -R16, 1 ;  /* 0x3ff00000181a742b */ /* 0x000fc60000000810 */
[----:B------:R-:W-:-:S05]  /*1320*/  @!P2 DFMA R22, R22, 2, -R28 ;  /* 0x400000001616a82b */ /* 0x000fca000000081c */
[----:B------:R-:W-:-:S08]  /*1330*/  DFMA R24, R24, R26, R24 ;  /* 0x0000001a1818722b */ /* 0x000fd00000000018 */
[----:B------:R-:W-:-:S08]  /*1340*/  DMUL R26, R24, R22 ;  /* 0x00000016181a7228 */ /* 0x000fd00000000000 */
[----:B------:R-:W-:-:S08]  /*1350*/  DFMA R28, R26, -R16, R22 ;  /* 0x800000101a1c722b */ /* 0x000fd00000000016 */
[----:B------:R-:W-:Y:S01]  /*1360*/  DFMA R28, R24, R28, R26 ;  /* 0x0000001c181c722b */ /* 0x000fe2000000001a */
[----:B------:R-:W-:Y:S01]  /*1370*/  IMAD.MOV.U32 R27, RZ, RZ, R31 ;  /* 0x000000ffff1b7224 */ /* 0x000fe200078e001f */
[----:B------:R-:W-:Y:S02]  /*1380*/  @!P2 LOP3.LUT R27, R23, 0x7ff00000, RZ, 0xc0, !PT ;  /* 0x7ff00000171ba812 */ /* 0x000fe400078ec0ff */
[----:B------:R-:W-:-:S03]  /*1390*/  IADD3 R25, PT, PT, R34, -0x1, RZ ;  /* 0xffffffff22197810 */ /* 0x000fc60007ffe0ff */
[----:B------:R-:W-:-:S05]  /*13a0*/  VIADD R24, R27, 0xffffffff ;  /* 0xffffffff1b187836 */ /* 0x000fca0000000000 */
[----:B------:R-:W-:-:S04]  /*13b0*/  ISETP.GT.U32.AND P0, PT, R24, 0x7feffffe, PT ;  /* 0x7feffffe1800780c */ /* 0x000fc80003f04070 */
[----:B------:R-:W-:-:S13]  /*13c0*/  ISETP.GT.U32.OR P0, PT, R25, 0x7feffffe, P0 ;  /* 0x7feffffe1900780c */ /* 0x000fda0000704470 */
[----:B------:R-:W-:Y:S05]  /*13d0*/  @P0 BRA `(.L_x_16) ;  /* 0x00000000006c0947 */ /* 0x000fea0003800000 */
[----:B------:R-:W-:-:S04]  /*13e0*/  LOP3.LUT R24, R19, 0x7ff00000, RZ, 0xc0, !PT ;  /* 0x7ff0000013187812 */ /* 0x000fc800078ec0ff */
[CC--:B------:R-:W-:Y:S02]  /*13f0*/  VIADDMNMX R20, R31.reuse, -R24.reuse, 0xb9600000, !PT ;  /* 0xb96000001f147446 */ /* 0x0c0fe40007800918 */
[----:B------:R-:W-:Y:S02]  /*1400*/  ISETP.GE.U32.AND P0, PT, R31, R24, PT ;  /* 0x000000181f00720c */ /* 0x000fe40003f06070 */
[----:B------:R-:W-:Y:S02]  /*1410*/  VIMNMX R20, PT, PT, R20, 0x46a00000, PT ;  /* 0x46a0000014147848 */ /* 0x000fe40003fe0100 */
[----:B------:R-:W-:-:S05]  /*1420*/  SEL R21, R32, 0x63400000, !P0 ;  /* 0x6340000020157807 */ /* 0x000fca0004000000 */
[----:B------:R-:W-:Y:S02]  /*1430*/  IMAD.IADD R26, R20, 0x1, -R21 ;  /* 0x00000001141a7824 */ /* 0x000fe400078e0a15 */
[----:B------:R-:W-:Y:S02]  /*1440*/  IMAD.MOV.U32 R20, RZ, RZ, RZ ;  /* 0x000000ffff147224 */ /* 0x000fe400078e00ff */
[----:B------:R-:W-:-:S06]  /*1450*/  VIADD R21, R26, 0x7fe00000 ;  /* 0x7fe000001a157836 */ /* 0x000fcc0000000000 */
[----:B------:R-:W-:-:S10]  /*1460*/  DMUL R24, R28, R20 ;  /* 0x000000141c187228 */ /* 0x000fd40000000000 */
[----:B------:R-:W-:-:S13]  /*1470*/  FSETP.GTU.AND P0, PT, |R25|, 1.469367938527859385e-39, PT ;  /* 0x001000001900780b */ /* 0x000fda0003f0c200 */
[----:B------:R-:W-:Y:S05]  /*1480*/  @P0 BRA `(.L_x_17) ;  /* 0x0000000000940947 */ /* 0x000fea0003800000 */
[----:B------:R-:W-:Y:S01]  /*1490*/  DFMA R16, R28, -R16, R22 ;  /* 0x800000101c10722b */ /* 0x000fe20000000016 */
[----:B------:R-:W-:-:S09]  /*14a0*/  IMAD.MOV.U32 R20, RZ, RZ, RZ ;  /* 0x000000ffff147224 */ /* 0x000fd200078e00ff */
[C---:B------:R-:W-:Y:S02]  /*14b0*/  FSETP.NEU.AND P0, PT, R17.reuse, RZ, PT ;  /* 0x000000ff1100720b */ /* 0x040fe40003f0d000 */
[----:B------:R-:W-:-:S04]  /*14c0*/  LOP3.LUT R19, R17, 0x80000000, R19, 0x48, !PT ;  /* 0x8000000011137812 */ /* 0x000fc800078e4813 */
[----:B------:R-:W-:-:S07]  /*14d0*/  LOP3.LUT R21, R19, R21, RZ, 0xfc, !PT ;  /* 0x0000001513157212 */ /* 0x000fce00078efcff */
[----:B------:R-:W-:Y:S05]  /*14e0*/  @!P0 BRA `(.L_x_17) ;  /* 0x00000000007c8947 */ /* 0x000fea0003800000 */
[----:B------:R-:W-:Y:S01]  /*14f0*/  IMAD.MOV R17, RZ, RZ, -R26 ;  /* 0x000000ffff117224 */ /* 0x000fe200078e0a1a */
[----:B------:R-:W-:Y:S01]  /*1500*/  DMUL.RP R20, R28, R20 ;  /* 0x000000141c147228 */ /* 0x000fe20000008000 */
[----:B------:R-:W-:-:S06]  /*1510*/  IMAD.MOV.U32 R16, RZ, RZ, RZ ;  /* 0x000000ffff107224 */ /* 0x000fcc00078e00ff */
[----:B------:R-:W-:-:S03]  /*1520*/  DFMA R16, R24, -R16, R28 ;  /* 0x800000101810722b */ /* 0x000fc6000000001c */
[----:B------:R-:W-:-:S03]  /*1530*/  LOP3.LUT R19, R21, R19, RZ, 0x3c, !PT ;  /* 0x0000001315137212 */ /* 0x000fc600078e3cff */
[----:B------:R-:W-:-:S04]  /*1540*/  IADD3 R16, PT, PT, -R26, -0x43300000, RZ ;  /* 0xbcd000001a107810 */ /* 0x000fc80007ffe1ff */
[----:B------:R-:W-:-:S04]  /*1550*/  FSETP.NEU.AND P0, PT, |R17|, R16, PT ;  /* 0x000000101100720b */ /* 0x000fc80003f0d200 */
[----:B------:R-:W-:Y:S02]  /*1560*/  FSEL R24, R20, R24, !P0 ;  /* 0x0000001814187208 */ /* 0x000fe40004000000 */
[----:B------:R-:W-:Y:S01]  /*1570*/  FSEL R25, R19, R25, !P0 ;  /* 0x0000001913197208 */ /* 0x000fe20004000000 */
[----:B------:R-:W-:Y:S06]  /*1580*/  BRA `(.L_x_17) ;  /* 0x0000000000547947 */ /* 0x000fec0003800000 */
.L_x_16:
[----:B------:R-:W-:-:S14]  /*1590*/  DSETP.NAN.AND P0, PT, R20, R20, PT ;  /* 0x000000141400722a */ /* 0x000fdc0003f08000 */
[----:B------:R-:W-:Y:S05]  /*15a0*/  @P0 BRA `(.L_x_18) ;  /* 0x0000000000440947 */ /* 0x000fea0003800000 */
[----:B------:R-:W-:-:S14]  /*15b0*/  DSETP.NAN.AND P0, PT, R18, R18, PT ;  /* 0x000000121200722a */ /* 0x000fdc0003f08000 */
[----:B------:R-:W-:Y:S05]  /*15c0*/  @P0 BRA `(.L_x_19) ;  /* 0x0000000000300947 */ /* 0x000fea0003800000 */
[----:B------:R-:W-:Y:S01]  /*15d0*/  ISETP.NE.AND P0, PT, R27, R34, PT ;  /* 0x000000221b00720c */ /* 0x000fe20003f05270 */
[----:B------:R-:W-:Y:S01]  /*15e0*/  IMAD.MOV.U32 R24, RZ, RZ, 0x0 ;  /* 0x00000000ff187424 */ /* 0x000fe200078e00ff */
[----:B------:R-:W-:-:S11]  /*15f0*/  MOV R25, 0xfff80000 ;  /* 0xfff8000000197802 */ /* 0x000fd60000000f00 */
[----:B------:R-:W-:Y:S05]  /*1600*/  @!P0 BRA `(.L_x_17) ;  /* 0x0000000000348947 */ /* 0x000fea0003800000 */
[----:B------:R-:W-:Y:S02]  /*1610*/  ISETP.NE.AND P0, PT, R27, 0x7ff00000, PT ;  /* 0x7ff000001b00780c */ /* 0x000fe40003f05270 */
[----:B------:R-:W-:Y:S02]  /*1620*/  LOP3.LUT R25, R21, 0x80000000, R19, 0x48, !PT ;  /* 0x8000000015197812 */ /* 0x000fe400078e4813 */
[----:B------:R-:W-:-:S13]  /*1630*/  ISETP.EQ.OR P0, PT, R34, RZ, !P0 ;  /* 0x000000ff2200720c */ /* 0x000fda0004702670 */
[----:B------:R-:W-:Y:S01]  /*1640*/  @P0 LOP3.LUT R16, R25, 0x7ff00000, RZ, 0xfc, !PT ;  /* 0x7ff0000019100812 */ /* 0x000fe200078efcff */
[----:B------:R-:W-:Y:S02]  /*1650*/  @!P0 IMAD.MOV.U32 R24, RZ, RZ, RZ ;  /* 0x000000ffff188224 */ /* 0x000fe400078e00ff */
[----:B------:R-:W-:Y:S02]  /*1660*/  @P0 IMAD.MOV.U32 R24, RZ, RZ, RZ ;  /* 0x000000ffff180224 */ /* 0x000fe400078e00ff */
[----:B------:R-:W-:Y:S01]  /*1670*/  @P0 IMAD.MOV.U32 R25, RZ, RZ, R16 ;  /* 0x000000ffff190224 */ /* 0x000fe200078e0010 */
[----:B------:R-:W-:Y:S06]  /*1680*/  BRA `(.L_x_17) ;  /* 0x0000000000147947 */ /* 0x000fec0003800000 */
.L_x_19:
[----:B------:R-:W-:Y:S01]  /*1690*/  LOP3.LUT R25, R19, 0x80000, RZ, 0xfc, !PT ;  /* 0x0008000013197812 */ /* 0x000fe200078efcff */
[----:B------:R-:W-:Y:S01]  /*16a0*/  IMAD.MOV.U32 R24, RZ, RZ, R18 ;  /* 0x000000ffff187224 */ /* 0x000fe200078e0012 */
[----:B------:R-:W-:Y:S06]  /*16b0*/  BRA `(.L_x_17) ;  /* 0x0000000000087947 */ /* 0x000fec0003800000 */
.L_x_18:
[----:B------:R-:W-:Y:S01]  /*16c0*/  LOP3.LUT R25, R21, 0x80000, RZ, 0xfc, !PT ;  /* 0x0008000015197812 */ /* 0x000fe200078efcff */
[----:B------:R-:W-:-:S07]  /*16d0*/  IMAD.MOV.U32 R24, RZ, RZ, R20 ;  /* 0x000000ffff187224 */ /* 0x000fce00078e0014 */
.L_x_17:
[----:B------:R-:W-:Y:S05]  /*16e0*/  BSYNC.RECONVERGENT B1 ;  /* 0x0000000000017941 */ /* 0x000fea0003800200 */
.L_x_15:
[----:B------:R-:W-:Y:S02]  /*16f0*/  IMAD.MOV.U32 R16, RZ, RZ, R0 ;  /* 0x000000ffff107224 */ /* 0x000fe400078e0000 */
[----:B------:R-:W-:-:S04]  /*1700*/  IMAD.MOV.U32 R17, RZ, RZ, 0x0 ;  /* 0x00000000ff117424 */ /* 0x000fc800078e00ff */
[----:B------:R-:W-:Y:S05]  /*1710*/  RET.REL.NODEC R16 `(_Z41GetNearestPixelIndexKernel_Angle_NoShadowPdS_Piiiiii) ;  /* 0xffffffe810387950 */ /* 0x000fea0003c3ffff */
        .weak           $__internal_1_$__cuda_sm20_dsqrt_rn_f64_mediumpath_v1
        .type           $__internal_1_$__cuda_sm20_dsqrt_rn_f64_mediumpath_v1,@function
        .size           $__internal_1_$__cuda_sm20_dsqrt_rn_f64_mediumpath_v1,(.L_x_80 - $__internal_1_$__cuda_sm20_dsqrt_rn_f64_mediumpath_v1)
$__internal_1_$__cuda_sm20_dsqrt_rn_f64_mediumpath_v1:
[----:B------:R-:W-:Y:S01]  /*1720*/  ISETP.GE.U32.AND P0, PT, R28, -0x3400000, PT ;  /* 0xfcc000001c00780c */ /* 0x000fe20003f06070 */
[----:B------:R-:W-:Y:S01]  /*1730*/  IMAD.MOV.U32 R17, RZ, RZ, R35 ;  /* 0x000000ffff117224 */ /* 0x000fe200078e0023 */
[----:B------:R-:W-:Y:S01]  /*1740*/  MOV R24, R16 ;  /* 0x0000001000187202 */ /* 0x000fe20000000f00 */
[----:B------:R-:W-:-:S10]  /*1750*/  IMAD.MOV.U32 R16, RZ, RZ, R34 ;  /* 0x000000ffff107224 */ /* 0x000fd400078e0022 */
[----:B------:R-:W-:Y:S05]  /*1760*/  @!P0 BRA `(.L_x_20) ;  /* 0x0000000000208947 */ /* 0x000fea0003800000 */
[----:B------:R-:W-:-:S10]  /*1770*/  DFMA.RM R24, R22, R24, R18 ;  /* 0x000000181618722b */ /* 0x000fd40000004012 */
[----:B------:R-:W-:-:S05]  /*1780*/  IADD3 R18, P0, PT, R24, 0x1, RZ ;  /* 0x0000000118127810 */ /* 0x000fca0007f1e0ff */
[----:B------:R-:W-:-:S06]  /*1790*/  IMAD.X R19, RZ, RZ, R25, P0 ;  /* 0x000000ffff137224 */ /* 0x000fcc00000e0619 */
[----:B------:R-:W-:-:S08]  /*17a0*/  DFMA.RP R16, -R24, R18, R16 ;  /* 0x000000121810722b */ /* 0x000fd00000008110 */
[----:B------:R-:W-:-:S06]  /*17b0*/  DSETP.GT.AND P0, PT, R16, RZ, PT ;  /* 0x000000ff1000722a */ /* 0x000fcc0003f04000 */
[----:B------:R-:W-:Y:S02]  /*17c0*/  FSEL R18, R18, R24, P0 ;  /* 0x0000001812127208 */ /* 0x000fe40000000000 */
[----:B------:R-:W-:Y:S01]  /*17d0*/  FSEL R19, R19, R25, P0 ;  /* 0x0000001913137208 */ /* 0x000fe20000000000 */
[----:B------:R-:W-:Y:S06]  /*17e0*/  BRA `(.L_x_21) ;  /* 0x0000000000647947 */ /* 0x000fec0003800000 */
.L_x_20:
[----:B------:R-:W-:-:S14]  /*17f0*/  DSETP.NE.AND P0, PT, R16, RZ, PT ;  /* 0x000000ff1000722a */ /* 0x000fdc0003f05000 */
[----:B------:R-:W-:Y:S05]  /*1800*/  @!P0 BRA `(.L_x_22) ;  /* 0x0000000000588947 */ /* 0x000fea0003800000 */
[----:B------:R-:W-:-:S13]  /*1810*/  ISETP.GE.AND P0, PT, R17, RZ, PT ;  /* 0x000000ff1100720c */ /* 0x000fda0003f06270 */
[----:B------:R-:W-:Y:S02]  /*1820*/  @!P0 IMAD.MOV.U32 R18, RZ, RZ, 0x0 ;  /* 0x00000000ff128424 */ /* 0x000fe400078e00ff */
[----:B------:R-:W-:Y:S01]  /*1830*/  @!P0 IMAD.MOV.U32 R19, RZ, RZ, -0x80000 ;  /* 0xfff80000ff138424 */ /* 0x000fe200078e00ff */
[----:B------:R-:W-:Y:S06]  /*1840*/  @!P0 BRA `(.L_x_21) ;  /* 0x00000000004c8947 */ /* 0x000fec0003800000 */
[----:B------:R-:W-:-:S13]  /*1850*/  ISETP.GT.AND P0, PT, R17, 0x7fefffff, PT ;  /* 0x7fefffff1100780c */ /* 0x000fda0003f04270 */
[----:B------:R-:W-:Y:S05]  /*1860*/  @P0 BRA `(.L_x_22) ;  /* 0x0000000000400947 */ /* 0x000fea0003800000 */
[----:B------:R-:W-:Y:S01]  /*1870*/  DMUL R16, R16, 8.11296384146066816958e+31 ;  /* 0x4690000010107828 */ /* 0x000fe20000000000 */
[----:B------:R-:W-:Y:S01]  /*1880*/  IMAD.MOV.U32 R18, RZ, RZ, RZ ;  /* 0x000000ffff127224 */ /* 0x000fe200078e00ff */
[----:B------:R-:W-:Y:S01]  /*1890*/  MOV R25, 0x3fd80000 ;  /* 0x3fd8000000197802 */ /* 0x000fe20000000f00 */
[----:B------:R-:W-:-:S03]  /*18a0*/  IMAD.MOV.U32 R24, RZ, RZ, 0x0 ;  /* 0x00000000ff187424 */ /* 0x000fc600078e00ff */
[----:B------:R-:W0:Y:S02]  /*18b0*/  MUFU.RSQ64H R19, R17 ;  /* 0x0000001100137308 */ /* 0x000e240000001c00 */
[----:B0-----:R-:W-:-:S08]  /*18c0*/  DMUL R22, R18, R18 ;  /* 0x0000001212167228 */ /* 0x001fd00000000000 */
[----:B------:R-:W-:-:S08]  /*18d0*/  DFMA R22, R16, -R22, 1 ;  /* 0x3ff000001016742b */ /* 0x000fd00000000816 */
[----:B------:R-:W-:Y:S02]  /*18e0*/  DFMA R24, R22, R24, 0.5 ;  /* 0x3fe000001618742b */ /* 0x000fe40000000018 */
[----:B------:R-:W-:-:S08]  /*18f0*/  DMUL R22, R18, R22 ;  /* 0x0000001612167228 */ /* 0x000fd00000000000 */
[----:B------:R-:W-:-:S08]  /*1900*/  DFMA R22, R24, R22, R18 ;  /* 0x000000161816722b */ /* 0x000fd00000000012 */
[----:B------:R-:W-:Y:S02]  /*1910*/  DMUL R18, R16, R22 ;  /* 0x0000001610127228 */ /* 0x000fe40000000000 */
[----:B------:R-:W-:-:S06]  /*1920*/  VIADD R23, R23, 0xfff00000 ;  /* 0xfff0000017177836 */ /* 0x000fcc0000000000 */
[----:B------:R-:W-:-:S08]  /*1930*/  DFMA R24, R18, -R18, R16 ;  /* 0x800000121218722b */ /* 0x000fd00000000010 */
[----:B------:R-:W-:-:S10]  /*1940*/  DFMA R18, R22, R24, R18 ;  /* 0x000000181612722b */ /* 0x000fd40000000012 */
[----:B------:R-:W-:Y:S01]  /*1950*/  VIADD R19, R19, 0xfcb00000 ;  /* 0xfcb0000013137836 */ /* 0x000fe20000000000 */
[----:B------:R-:W-:Y:S06]  /*1960*/  BRA `(.L_x_21) ;  /* 0x0000000000047947 */ /* 0x000fec0003800000 */
.L_x_22:
[----:B------:R-:W-:-:S11]  /*1970*/  DADD R18, R16, R16 ;  /* 0x0000000010127229 */ /* 0x000fd60000000010 */
.L_x_21:
[----:B------:R-:W-:Y:S02]  /*1980*/  IMAD.MOV.U32 R16, RZ, RZ, R0 ;  /* 0x000000ffff107224 */ /* 0x000fe400078e0000 */
[----:B------:R-:W-:Y:S02]  /*1990*/  IMAD.MOV.U32 R17, RZ, RZ, 0x0 ;  /* 0x00000000ff117424 */ /* 0x000fe400078e00ff */
[----:B------:R-:W-:Y:S02]  /*19a0*/  IMAD.MOV.U32 R26, RZ, RZ, R18 ;  /* 0x000000ffff1a7224 */ /* 0x000fe400078e0012 */
[----:B------:R-:W-:Y:S01]  /*19b0*/  IMAD.MOV.U32 R27, RZ, RZ, R19 ;  /* 0x000000ffff1b7224 */ /* 0x000fe200078e0013 */
[----:B------:R-:W-:Y:S06]  /*19c0*/  RET.REL.NODEC R16 `(_Z41GetNearestPixelIndexKernel_Angle_NoShadowPdS_Piiiiii) ;  /* 0xffffffe4108c7950 */ /* 0x000fec0003c3ffff */
.L_x_23:
        /* <DEDUP_REMOVED lines=11> */
.L_x_80:


//--------------------- .text._Z44GetNearestPixelIndexKernel_Manhaton_NoShadowPdS_S_Piiiiii --------------------------
	.section	.text._Z44GetNearestPixelIndexKernel_Manhaton_NoShadowPdS_S_Piiiiii,"ax",@progbits
	.align	128
        .global         _Z44GetNearestPixelIndexKernel_Manhaton_NoShadowPdS_S_Piiiiii
        .type           _Z44GetNearestPixelIndexKernel_Manhaton_NoShadowPdS_S_Piiiiii,@function
        .size           _Z44GetNearestPixelIndexKernel_Manhaton_NoShadowPdS_S_Piiiiii,(.L_x_85 - _Z44GetNearestPixelIndexKernel_Manhaton_NoShadowPdS_S_Piiiiii)
        .other          _Z44GetNearestPixelIndexKernel_Manhaton_NoShadowPdS_S_Piiiiii,@"STO_CUDA_ENTRY STV_DEFAULT"
_Z44GetNearestPixelIndexKernel_Manhaton_NoShadowPdS_S_Piiiiii:
.text._Z44GetNearestPixelIndexKernel_Manhaton_NoShadowPdS_S_Piiiiii:
        /* <DEDUP_REMOVED lines=22> */
.L_x_27:
[----:B------:R-:W-:-:S06]  /*0160*/  IMAD.WIDE.U32 R6, R11, 0x8, R2 ;  /* 0x000000080b067825 */ /* 0x000fcc00078e0002 */
[----:B------:R-:W2:Y:S02]  /*0170*/  LDG.E.64 R6, desc[UR14][R6.64] ;  /* 0x0000000e06067981 */ /* 0x000ea4000c1e1b00 */
[----:B--2---:R-:W-:-:S14]  /*0180*/  DSETP.GT.AND P0, PT, R6, R4, PT ;  /* 0x000000040600722a */ /* 0x004fdc0003f04000 */
[----:B------:R-:W-:Y:S05]  /*0190*/  @P0 BRA `(.L_x_26) ;  /* 0x0000000000200947 */ /* 0x000fea0003800000 */
[----:B------:R-:W-:-:S05]  /*01a0*/  VIADD R11, R11, 0x1 ;  /* 0x000000010b0b7836 */ /* 0x000fca0000000000 */
[----:B------:R-:W-:-:S13]  /*01b0*/  ISETP.NE.AND P0, PT, R11, UR13, PT ;  /* 0x0000000d0b007c0c */ /* 0x000fda000bf05270 */
[----:B------:R-:W-:Y:S05]  /*01c0*/  @P0 BRA `(.L_x_27) ;  /* 0xfffffffc00e40947 */ /* 0x000fea000383ffff */
.L_x_24:
[----:B------:R-:W0:Y:S01]  /*01d0*/  LDC.64 R2, c[0x0][0x398] ;  /* 0x0000e600ff027b82 */ /* 0x000e220000000a00 */
[----:B------:R-:W-:Y:S01]  /*01e0*/  MOV R5, 0xffffffff ;  /* 0xffffffff00057802 */ /* 0x000fe20000000f00 */
[----:B0-----:R-:W-:-:S05]  /*01f0*/  IMAD.WIDE R2, R0, 0x4, R2 ;  /* 0x0000000400027825 */ /* 0x001fca00078e0202 */
[----:B------:R-:W-:Y:S01]  /*0200*/  STG.E desc[UR14][R2.64], R5 ;  /* 0x0000000502007986 */ /* 0x000fe2000c10190e */
[----:B------:R-:W-:Y:S05]  /*0210*/  EXIT ;  /* 0x000000000000794d */ /* 0x000fea0003800000 */
.L_x_26:
[----:B------:R-:W-:Y:S05]  /*0220*/  BSYNC.RECONVERGENT B0 ;  /* 0x0000000000007941 */ /* 0x000fea0003800200 */
.L_x_25:
[----:B------:R-:W0:Y:S01]  /*0230*/  LDCU UR4, c[0x0][0x3a0] ;  /* 0x00007400ff0477ac */ /* 0x000e220008000800 */
[----:B------:R-:W-:Y:S02]  /*0240*/  IMAD.MOV.U32 R4, RZ, RZ, 0x0 ;  /* 0x00000000ff047424 */ /* 0x000fe400078e00ff */
[----:B------:R-:W-:Y:S01]  /*0250*/  IMAD.MOV.U32 R5, RZ, RZ, -0x40100000 ;  /* 0xbff00000ff057424 */ /* 0x000fe200078e00ff */
[----:B0-----:R-:W-:-:S09]  /*0260*/  UISETP.GE.AND UP0, UPT, UR4, 0x1, UPT ;  /* 0x000000010400788c */ /* 0x001fd2000bf06270 */
[----:B------:R-:W-:Y:S05]  /*0270*/  BRA.U !UP0, `(.L_x_28) ;  /* 0x0000000d08e87547 */ /* 0x000fea000b800000 */
[----:B------:R-:W0:Y:S01]  /*0280*/  LDC.64 R2, c[0x0][0x388] ;  /* 0x0000e200ff027b82 */ /* 0x000e220000000a00 */
[----:B------:R-:W1:Y:S01]  /*0290*/  LDCU UR10, c[0x0][0x3a4] ;  /* 0x00007480ff0a77ac */ /* 0x000e620008000800 */
[----:B------:R-:W-:Y:S01]  /*02a0*/  IMAD.MOV.U32 R6, RZ, RZ, -0x77ff8a64 ;  /* 0x8800759cff067424 */ /* 0x000fe200078e00ff */
[----:B------:R-:W-:Y:S01]  /*02b0*/  MOV R7, 0x7e37e43c ;  /* 0x7e37e43c00077802 */ /* 0x000fe20000000f00 */
[----:B------:R-:W-:Y:S01]  /*02c0*/  IMAD.MOV.U32 R4, RZ, RZ, 0x0 ;  /* 0x00000000ff047424 */ /* 0x000fe200078e00ff */
[----:B------:R-:W2:Y:S01]  /*02d0*/  LDCU.64 UR6, c[0x0][0x380] ;  /* 0x00007000ff0677ac */ /* 0x000ea20008000a00 */
[----:B------:R-:W-:Y:S01]  /*02e0*/  IMAD.MOV.U32 R5, RZ, RZ, -0x40100000 ;  /* 0xbff00000ff057424 */ /* 0x000fe200078e00ff */
[----:B------:R-:W-:Y:S01]  /*02f0*/  UMOV UR4, URZ ;  /* 0x000000ff00047c82 */ /* 0x000fe20008000000 */
[----:B-1----:R-:W-:Y:S01]  /*0300*/  ULOP3.LUT UR10, UR10, 0x7, URZ, 0xc0, !UPT ;  /* 0x000000070a0a7892 */ /* 0x002fe2000f8ec0ff */
[----:B0-----:R-:W-:-:S03]  /*0310*/  IMAD.WIDE R2, R9, 0x8, R2 ;  /* 0x0000000809027825 */ /* 0x001fc600078e0202 */
[----:B------:R-:W-:-:S05]  /*0320*/  IADD3 R28, P0, PT, R2, 0x20, RZ ;  /* 0x00000020021c7810 */ /* 0x000fca0007f1e0ff */
[----:B--2---:R-:W-:-:S08]  /*0330*/  IMAD.X R29, RZ, RZ, R3, P0 ;  /* 0x000000ffff1d7224 */ /* 0x004fd000000e0603 */
.L_x_34:
[----:B------:R-:W0:Y:S01]  /*0340*/  LDCU UR11, c[0x0][0x3a4] ;  /* 0x00007480ff0b77ac */ /* 0x000e220008000800 */
[----:B------:R-:W-:Y:S01]  /*0350*/  CS2R R20, SRZ ;  /* 0x0000000000147805 */ /* 0x000fe2000001ff00 */
[----:B------:R-:W-:Y:S01]  /*0360*/  UMOV UR5, URZ ;  /* 0x000000ff00057c82 */ /* 0x000fe20008000000 */
[----:B0-----:R-:W-:-:S09]  /*0370*/  UISETP.GE.U32.AND UP0, UPT, UR11, 0x8, UPT ;  /* 0x000000080b00788c */ /* 0x001fd2000bf06070 */
[----:B------:R-:W-:Y:S05]  /*0380*/  BRA.U !UP0, `(.L_x_29) ;  /* 0x0000000508a47547 */ /* 0x000fea000b800000 */
[----:B------:R-:W-:Y:S01]  /*0390*/  UIADD3 UR9, UP0, UPT, UR6, 0x20, URZ ;  /* 0x0000002006097890 */ /* 0x000fe2000ff1e0ff */
[----:B------:R-:W-:Y:S01]  /*03a0*/  MOV R8, R28 ;  /* 0x0000001c00087202 */ /* 0x000fe20000000f00 */
[----:B------:R-:W-:Y:S01]  /*03b0*/  ULOP3.LUT UR5, UR11, 0x7ffffff8, URZ, 0xc0, !UPT ;  /* 0x7ffffff80b057892 */ /* 0x000fe2000f8ec0ff */
[----:B------:R-:W-:Y:S01]  /*03c0*/  IMAD.MOV.U32 R9, RZ, RZ, R29 ;  /* 0x000000ffff097224 */ /* 0x000fe200078e001d */
[----:B------:R-:W-:Y:S01]  /*03d0*/  UIADD3.X UR12, UPT, UPT, URZ, UR7, URZ, UP0, !UPT ;  /* 0x00000007ff0c7290 */ /* 0x000fe200087fe4ff */
[----:B------:R-:W-:Y:S01]  /*03e0*/  CS2R R20, SRZ ;  /* 0x0000000000147805 */ /* 0x000fe2000001ff00 */
[----:B------:R-:W-:Y:S01]  /*03f0*/  IMAD.U32 R10, RZ, RZ, UR9 ;  /* 0x00000009ff0a7e24 */ /* 0x000fe2000f8e00ff */
[----:B------:R-:W-:-:S03]  /*0400*/  UIADD3 UR8, UPT, UPT, -UR5, URZ, URZ ;  /* 0x000000ff05087290 */ /* 0x000fc6000fffe1ff */
[----:B------:R-:W-:-:S09]  /*0410*/  MOV R11, UR12 ;  /* 0x0000000c000b7c02 */ /* 0x000fd20008000f00 */
.L_x_30:
[----:B------:R-:W2:Y:S01]  /*0420*/  LDG.E.64 R24, desc[UR14][R8.64+-0x20] ;  /* 0xffffe00e08187981 */ /* 0x000ea2000c1e1b00 */
[----:B------:R-:W0:Y:S03]  /*0430*/  LDC.64 R12, c[0x0][0x390] ;  /* 0x0000e400ff0c7b82 */ /* 0x000e260000000a00 */
[----:B------:R-:W3:Y:S04]  /*0440*/  LDG.E.64 R16, desc[UR14][R10.64+-0x20] ;  /* 0xffffe00e0a107981 */ /* 0x000ee8000c1e1b00 */
[----:B------:R-:W4:Y:S04]  /*0450*/  LDG.E.64 R26, desc[UR14][R8.64+-0x18] ;  /* 0xffffe80e081a7981 */ /* 0x000f28000c1e1b00 */
[----:B------:R-:W5:Y:S01]  /*0460*/  LDG.E.64 R22, desc[UR14][R10.64+-0x18] ;  /* 0xffffe80e0a167981 */ /* 0x000f62000c1e1b00 */
[----:B--2---:R-:W0:Y:S02]  /*0470*/  F2I.F64.TRUNC R19, R24 ;  /* 0x0000001800137311 */ /* 0x004e24000030d100 */
[----:B0-----:R-:W-:-:S06]  /*0480*/  IMAD.WIDE R18, R19, 0x8, R12 ;  /* 0x0000000813127825 */ /* 0x001fcc00078e020c */
[----:B------:R-:W2:Y:S01]  /*0490*/  LDG.E.64 R18, desc[UR14][R18.64] ;  /* 0x0000000e12127981 */ /* 0x000ea2000c1e1b00 */
[C-C-:B---3--:R-:W-:Y:S02]  /*04a0*/  DSETP.GT.AND P0, PT, R24.reuse, R16.reuse, PT ;  /* 0x000000101800722a */ /* 0x148fe40003f04000 */
[C-C-:B------:R-:W-:Y:S02]  /*04b0*/  DADD R14, R24.reuse, -R16.reuse ;  /* 0x00000000180e7229 */ /* 0x140fe40000000810 */
[----:B------:R-:W-:Y:S01]  /*04c0*/  DADD R16, -R24, R16 ;  /* 0x0000000018107229 */ /* 0x000fe20000000110 */
[----:B------:R-:W3:Y:S09]  /*04d0*/  LDG.E.64 R24, desc[UR14][R8.64+-0x10] ;  /* 0xfffff00e08187981 */ /* 0x000ef2000c1e1b00 */
[----:B------:R-:W-:-:S02]  /*04e0*/  FSEL R15, R15, R17, P0 ;  /* 0x000000110f0f7208 */ /* 0x000fc40000000000 */
[----:B----4-:R-:W0:Y:S01]  /*04f0*/  F2I.F64.TRUNC R17, R26 ;  /* 0x0000001a00117311 */ /* 0x010e22000030d100 */
[----:B------:R-:W-:-:S06]  /*0500*/  FSEL R14, R14, R16, P0 ;  /* 0x000000100e0e7208 */ /* 0x000fcc0000000000 */
[----:B--2---:R-:W-:Y:S01]  /*0510*/  DFMA R18, R18, R14, R20 ;  /* 0x0000000e1212722b */ /* 0x004fe20000000014 */
[----:B0-----:R-:W-:-:S06]  /*0520*/  IMAD.WIDE R14, R17, 0x8, R12 ;  /* 0x00000008110e7825 */ /* 0x001fcc00078e020c */
[----:B------:R-:W2:Y:S01]  /*0530*/  LDG.E.64 R14, desc[UR14][R14.64] ;  /* 0x0000000e0e0e7981 */ /* 0x000ea2000c1e1b00 */
[C-C-:B-----5:R-:W-:Y:S02]  /*0540*/  DADD R16, R26.reuse, -R22.reuse ;  /* 0x000000001a107229 */ /* 0x160fe40000000816 */
[C-C-:B------:R-:W-:Y:S02]  /*0550*/  DADD R20, -R26.reuse, R22.reuse ;  /* 0x000000001a147229 */ /* 0x140fe40000000116 */
[----:B------:R-:W-:Y:S01]  /*0560*/  DSETP.GT.AND P0, PT, R26, R22, PT ;  /* 0x000000161a00722a */ /* 0x000fe20003f04000 */
[----:B------:R-:W4:Y:S04]  /*0570*/  LDG.E.64 R22, desc[UR14][R10.64+-0x10] ;  /* 0xfffff00e0a167981 */ /* 0x000f28000c1e1b00 */
[----:B------:R-:W5:Y:S03]  /*0580*/  LDG.E.64 R26, desc[UR14][R8.64+-0x8] ;  /* 0xfffff80e081a7981 */ /* 0x000f66000c1e1b00 */
[----:B------:R-:W-:-:S02]  /*0590*/  FSEL R21, R17, R21, P0 ;  /* 0x0000001511157208 */ /* 0x000fc40000000000 */
[----:B---3--:R-:W0:Y:S01]  /*05a0*/  F2I.F64.TRUNC R17, R24 ;  /* 0x0000001800117311 */ /* 0x008e22000030d100 */
[----:B------:R-:W-:-:S06]  /*05b0*/  FSEL R20, R16, R20, P0 ;  /* 0x0000001410147208 */ /* 0x000fcc0000000000 */
[----:B--2---:R-:W-:Y:S01]  /*05c0*/  DFMA R18, R14, R20, R18 ;  /* 0x000000140e12722b */ /* 0x004fe20000000012 */
[----:B0-----:R-:W-:-:S06]  /*05d0*/  IMAD.WIDE R14, R17, 0x8, R12 ;  /* 0x00000008110e7825 */ /* 0x001fcc00078e020c */
[----:B------:R-:W2:Y:S01]  /*05e0*/  LDG.E.64 R14, desc[UR14][R14.64] ;  /* 0x0000000e0e0e7981 */ /* 0x000ea2000c1e1b00 */
[C-C-:B----4-:R-:W-:Y:S02]  /*05f0*/  DADD R16, R24.reuse, -R22.reuse ;  /* 0x0000000018107229 */ /* 0x150fe40000000816 */
[C-C-:B------:R-:W-:Y:S02]  /*0600*/  DADD R20, -R24.reuse, R22.reuse ;  /* 0x0000000018147229 */ /* 0x140fe40000000116 */
[----:B------:R-:W-:Y:S01]  /*0610*/  DSETP.GT.AND P0, PT, R24, R22, PT ;  /* 0x000000161800722a */ /* 0x000fe20003f04000 */
[----:B------:R-:W3:Y:S07]  /*0620*/  LDG.E.64 R24, desc[UR14][R10.64+-0x8] ;  /* 0xfffff80e0a187981 */ /* 0x000eee000c1e1b00 */
[----:B------:R-:W-:-:S02]  /*0630*/  FSEL R21, R17, R21, P0 ;  /* 0x0000001511157208 */ /* 0x000fc40000000000 */
[----:B-----5:R-:W0:Y:S01]  /*0640*/  F2I.F64.TRUNC R17, R26 ;  /* 0x0000001a00117311 */ /* 0x020e22000030d100 */
[----:B------:R-:W-:-:S06]  /*0650*/  FSEL R20, R16, R20, P0 ;  /* 0x0000001410147208 */ /* 0x000fcc0000000000 */
[----:B--2---:R-:W-:Y:S01]  /*0660*/  DFMA R18, R14, R20, R18 ;  /* 0x000000140e12722b */ /* 0x004fe20000000012 */
[----:B0-----:R-:W-:Y:S01]  /*0670*/  IMAD.WIDE R20, R17, 0x8, R12 ;  /* 0x0000000811147825 */ /* 0x001fe200078e020c */
[----:B------:R-:W2:Y:S05]  /*0680*/  LDG.E.64 R14, desc[UR14][R8.64] ;  /* 0x0000000e080e7981 */ /* 0x000eaa000c1e1b00 */
[----:B------:R-:W4:Y:S01]  /*0690*/  LDG.E.64 R20, desc[UR14][R20.64] ;  /* 0x0000000e14147981 */ /* 0x000f22000c1e1b00 */
[C-C-:B---3--:R-:W-:Y:S02]  /*06a0*/  DADD R16, R26.reuse, -R24.reuse ;  /* 0x000000001a107229 */ /* 0x148fe40000000818 */
[----:B------:R-:W-:-:S02]  /*06b0*/  DADD R22, -R26, R24 ;  /* 0x000000001a167229 */ /* 0x000fc40000000118 */
[----:B------:R-:W-:-:S08]  /*06c0*/  DSETP.GT.AND P0, PT, R26, R24, PT ;  /* 0x000000181a00722a */ /* 0x000fd00003f04000 */
[----:B------:R-:W-:Y:S02]  /*06d0*/  FSEL R24, R16, R22, P0 ;  /* 0x0000001610187208 */ /* 0x000fe40000000000 */
[----:B------:R-:W-:Y:S02]  /*06e0*/  FSEL R25, R17, R23, P0 ;  /* 0x0000001711197208 */ /* 0x000fe40000000000 */
[----:B------:R-:W3:Y:S01]  /*06f0*/  LDG.E.64 R16, desc[UR14][R10.64] ;  /* 0x0000000e0a107981 */ /* 0x000ee2000c1e1b00 */
[----:B--2---:R-:W0:Y:S03]  /*0700*/  F2I.F64.TRUNC R23, R14 ;  /* 0x0000000e00177311 */ /* 0x004e26000030d100 */
[----:B----4-:R-:W-:Y:S01]  /*0710*/  DFMA R18, R20, R24, R18 ;  /* 0x000000181412722b */ /* 0x010fe20000000012 */
[----:B------:R-:W2:Y:S01]  /*0720*/  LDG.E.64 R20, desc[UR14][R8.64+0x8] ;  /* 0x0000080e08147981 */ /* 0x000ea2000c1e1b00 */
[----:B0-----:R-:W-:-:S06]  /*0730*/  IMAD.WIDE R22, R23, 0x8, R12 ;  /* 0x0000000817167825 */ /* 0x001fcc00078e020c */
[----:B------:R-:W4:Y:S01]  /*0740*/  LDG.E.64 R22, desc[UR14][R22.64] ;  /* 0x0000000e16167981 */ /* 0x000f22000c1e1b00 */
[C-C-:B---3--:R-:W-:Y:S02]  /*0750*/  DADD R24, R14.reuse, -R16.reuse ;  /* 0x000000000e187229 */ /* 0x148fe40000000810 */
[C-C-:B------:R-:W-:Y:S02]  /*0760*/  DADD R26, -R14.reuse, R16.reuse ;  /* 0x000000000e1a7229 */ /* 0x140fe40000000110 */
[----:B------:R-:W-:Y:S01]  /*0770*/  DSETP.GT.AND P0, PT, R14, R16, PT ;  /* 0x000000100e00722a */ /* 0x000fe20003f04000 */
[----:B------:R-:W3:Y:S07]  /*0780*/  LDG.E.64 R16, desc[UR14][R10.64+0x8] ;  /* 0x0000080e0a107981 */ /* 0x000eee000c1e1b00 */
[----:B------:R-:W-:-:S02]  /*0790*/  FSEL R25, R25, R27, P0 ;  /* 0x0000001b19197208 */ /* 0x000fc40000000000 */
[----:B------:R-:W-:Y:S01]  /*07a0*/  FSEL R24, R24, R26, P0 ;  /* 0x0000001a18187208 */ /* 0x000fe20000000000 */
[----:B--2---:R-:W0:Y:S02]  /*07b0*/  F2I.F64.TRUNC R27, R20 ;  /* 0x00000014001b7311 */ /* 0x004e24000030d100 */
[----:B0-----:R-:W-:-:S03]  /*07c0*/  IMAD.WIDE R26, R27, 0x8, R12 ;  /* 0x000000081b1a7825 */ /* 0x001fc600078e020c */
[----:B----4-:R-:W-:Y:S01]  /*07d0*/  DFMA R18, R22, R24, R18 ;  /* 0x000000181612722b */ /* 0x010fe20000000012 */
[----:B------:R-:W2:Y:S04]  /*07e0*/  LDG.E.64 R22, desc[UR14][R10.64+0x10] ;  /* 0x0000100e0a167981 */ /* 0x000ea8000c1e1b00 */
[----:B------:R-:W4:Y:S01]  /*07f0*/  LDG.E.64 R24, desc[UR14][R26.64] ;  /* 0x0000000e1a187981 */ /* 0x000f22000c1e1b00 */
[C-C-:B---3--:R-:W-:Y:S02]  /*0800*/  DSETP.GT.AND P0, PT, R20.reuse, R16.reuse, PT ;  /* 0x000000101400722a */ /* 0x148fe40003f04000 */
[C-C-:B------:R-:W-:Y:S02]  /*0810*/  DADD R14, R20.reuse, -R16.reuse ;  /* 0x00000000140e7229 */ /* 0x140fe40000000810 */
[----:B------:R-:W-:-:S10]  /*0820*/  DADD R16, -R20, R16 ;  /* 0x0000000014107229 */ /* 0x000fd40000000110 */
[----:B------:R-:W-:Y:S02]  /*0830*/  FSEL R16, R14, R16, P0 ;  /* 0x000000100e107208 */ /* 0x000fe40000000000 */
[----:B------:R-:W-:Y:S02]  /*0840*/  FSEL R17, R15, R17, P0 ;  /* 0x000000110f117208 */ /* 0x000fe40000000000 */
[----:B------:R-:W2:Y:S04]  /*0850*/  LDG.E.64 R14, desc[UR14][R8.64+0x10] ;  /* 0x0000100e080e7981 */ /* 0x000ea8000c1e1b00 */
[----:B----4-:R-:W-:Y:S01]  /*0860*/  DFMA R24, R24, R16, R18 ;  /* 0x000000101818722b */ /* 0x010fe20000000012 */
[----:B------:R-:W3:Y:S04]  /*0870*/  LDG.E.64 R16, desc[UR14][R8.64+0x18] ;  /* 0x0000180e08107981 */ /* 0x000ee8000c1e1b00 */
[----:B------:R-:W3:Y:S01]  /*0880*/  LDG.E.64 R18, desc[UR14][R10.64+0x18] ;  /* 0x0000180e0a127981 */ /* 0x000ee2000c1e1b00 */
[----:B--2---:R-:W-:-:S02]  /*0890*/  DSETP.GT.AND P0, PT, R14, R22, PT ;  /* 0x000000160e00722a */ /* 0x004fc40003f04000 */
[C-C-:B------:R-:W-:Y:S02]  /*08a0*/  DADD R20, R14.reuse, -R22.reuse ;  /* 0x000000000e147229 */ /* 0x140fe40000000816 */
[----:B------:R-:W-:Y:S01]  /*08b0*/  DADD R22, -R14, R22 ;  /* 0x000000000e167229 */ /* 0x000fe20000000116 */
[----:B------:R-:W0:Y:S09]  /*08c0*/  F2I.F64.TRUNC R15, R14 ;  /* 0x0000000e000f7311 */ /* 0x000e32000030d100 */
[----:B------:R-:W-:-:S02]  /*08d0*/  FSEL R20, R20, R22, P0 ;  /* 0x0000001614147208 */ /* 0x000fc40000000000 */
[----:B------:R-:W-:Y:S01]  /*08e0*/  FSEL R21, R21, R23, P0 ;  /* 0x0000001715157208 */ /* 0x000fe20000000000 */
[C-C-:B---3--:R-:W-:Y:S02]  /*08f0*/  DSETP.GT.AND P0, PT, R16.reuse, R18.reuse, PT ;  /* 0x000000121000722a */ /* 0x148fe40003f04000 */
[C-C-:B------:R-:W-:Y:S02]  /*0900*/  DADD R22, R16.reuse, -R18.reuse ;  /* 0x0000000010167229 */ /* 0x140fe40000000812 */
[----:B------:R-:W-:Y:S01]  /*0910*/  DADD R18, -R16, R18 ;  /* 0x0000000010127229 */ /* 0x000fe20000000112 */
[----:B------:R-:W1:Y:S09]  /*0920*/  F2I.F64.TRUNC R17, R16 ;  /* 0x0000001000117311 */ /* 0x000e72000030d100 */
[----:B------:R-:W-:-:S02]  /*0930*/  FSEL R18, R22, R18, P0 ;  /* 0x0000001216127208 */ /* 0x000fc40000000000 */
[----:B------:R-:W-:Y:S01]  /*0940*/  FSEL R19, R23, R19, P0 ;  /* 0x0000001317137208 */ /* 0x000fe20000000000 */
[----:B0-----:R-:W-:-:S04]  /*0950*/  IMAD.WIDE R22, R15, 0x8, R12 ;  /* 0x000000080f167825 */ /* 0x001fc800078e020c */
[----:B-1----:R-:W-:Y:S02]  /*0960*/  IMAD.WIDE R12, R17, 0x8, R12 ;  /* 0x00000008110c7825 */ /* 0x002fe400078e020c */
[----:B------:R-:W2:Y:S04]  /*0970*/  LDG.E.64 R22, desc[UR14][R22.64] ;  /* 0x0000000e16167981 */ /* 0x000ea8000c1e1b00 */
[----:B------:R-:W3:Y:S01]  /*0980*/  LDG.E.64 R12, desc[UR14][R12.64] ;  /* 0x0000000e0c0c7981 */ /* 0x000ee2000c1e1b00 */
[----:B------:R-:W-:-:S04]  /*0990*/  UIADD3 UR8, UPT, UPT, UR8, 0x8, URZ ;  /* 0x0000000808087890 */ /* 0x000fc8000fffe0ff */
[----:B------:R-:W-:Y:S01]  /*09a0*/  UISETP.NE.AND UP0, UPT, UR8, URZ, UPT ;  /* 0x000000ff0800728c */ /* 0x000fe2000bf05270 */
[----:B------:R-:W-:Y:S02]  /*09b0*/  IADD3 R8, P0, PT, R8, 0x40, RZ ;  /* 0x0000004008087810 */ /* 0x000fe40007f1e0ff */
[----:B------:R-:W-:-:S03]  /*09c0*/  IADD3 R10, P1, PT, R10, 0x40, RZ ;  /* 0x000000400a0a7810 */ /* 0x000fc60007f3e0ff */
[----:B------:R-:W-:Y:S02]  /*09d0*/  IMAD.X R9, RZ, RZ, R9, P0 ;  /* 0x000000ffff097224 */ /* 0x000fe400000e0609 */
[----:B------:R-:W-:Y:S01]  /*09e0*/  IMAD.X R11, RZ, RZ, R11, P1 ;  /* 0x000000ffff0b7224 */ /* 0x000fe200008e060b */
[----:B--2---:R-:W-:-:S08]  /*09f0*/  DFMA R20, R22, R20, R24 ;  /* 0x000000141614722b */ /* 0x004fd00000000018 */
[----:B---3--:R-:W-:Y:S01]  /*0a00*/  DFMA R20, R12, R18, R20 ;  /* 0x000000120c14722b */ /* 0x008fe20000000014 */
[----:B------:R-:W-:Y:S10]  /*0a10*/  BRA.U UP0, `(.L_x_30) ;  /* 0xfffffff900807547 */ /* 0x000ff4000b83ffff */
.L_x_29:
[----:B------:R-:W-:-:S09]  /*0a20*/  UISETP.NE.AND UP0, UPT, UR10, URZ, UPT ;  /* 0x000000ff0a00728c */ /* 0x000fd2000bf05270 */
[----:B------:R-:W-:Y:S05]  /*0a30*/  BRA.U !UP0, `(.L_x_31) ;  /* 0x0000000508cc7547 */ /* 0x000fea000b800000 */
[----:B------:R-:W-:Y:S02]  /*0a40*/  UIADD3 UR8, UPT, UPT, UR10, -0x1, URZ ;  /* 0xffffffff0a087890 */ /* 0x000fe4000fffe0ff */
[----:B------:R-:W-:Y:S02]  /*0a50*/  ULOP3.LUT UP1, UR12, UR11, 0x3, URZ, 0xc0, !UPT ;  /* 0x000000030b0c7892 */ /* 0x000fe4000f82c0ff */
[----:B------:R-:W-:-:S09]  /*0a60*/  UISETP.GE.U32.AND UP0, UPT, UR8, 0x3, UPT ;  /* 0x000000030800788c */ /* 0x000fd2000bf06070 */
[----:B------:R-:W-:Y:S05]  /*0a70*/  BRA.U !UP0, `(.L_x_32) ;  /* 0x0000000108e47547 */ /* 0x000fea000b800000 */
[----:B------:R-:W-:Y:S01]  /*0a80*/  MOV R23, UR5 ;  /* 0x0000000500177c02 */ /* 0x000fe20008000f00 */
[----:B------:R-:W0:Y:S04]  /*0a90*/  LDC.64 R8, c[0x0][0x390] ;  /* 0x0000e400ff087b82 */ /* 0x000e280000000a00 */
[----:B------:R-:W-:-:S05]  /*0aa0*/  IMAD.WIDE.U32 R22, R23, 0x8, R2 ;  /* 0x0000000817167825 */ /* 0x000fca00078e0002 */
[----:B------:R-:W2:Y:S01]  /*0ab0*/  LDG.E.64 R18, desc[UR14][R22.64] ;  /* 0x0000000e16127981 */ /* 0x000ea2000c1e1b00 */
[----:B------:R-:W-:-:S03]  /*0ac0*/  UIMAD.WIDE.U32 UR8, UR5, 0x8, UR6 ;  /* 0x00000008050878a5 */ /* 0x000fc6000f8e0006 */
[----:B------:R-:W3:Y:S03]  /*0ad0*/  LDG.E.64 R14, desc[UR14][R22.64+0x8] ;  /* 0x0000080e160e7981 */ /* 0x000ee6000c1e1b00 */
[----:B------:R-:W-:Y:S02]  /*0ae0*/  IMAD.U32 R26, RZ, RZ, UR8 ;  /* 0x00000008ff1a7e24 */ /* 0x000fe4000f8e00ff */
[----:B------:R-:W-:-:S05]  /*0af0*/  IMAD.U32 R27, RZ, RZ, UR9 ;  /* 0x00000009ff1b7e24 */ /* 0x000fca000f8e00ff */
[----:B------:R-:W4:Y:S01]  /*0b00*/  LDG.E.64 R16, desc[UR14][R26.64] ;  /* 0x0000000e1a107981 */ /* 0x000f22000c1e1b00 */
[----:B--2---:R-:W0:Y:S02]  /*0b10*/  F2I.F64.TRUNC R11, R18 ;  /* 0x00000012000b7311 */ /* 0x004e24000030d100 */
[----:B0-----:R-:W-:-:S06]  /*0b20*/  IMAD.WIDE R10, R11, 0x8, R8 ;  /* 0x000000080b0a7825 */ /* 0x001fcc00078e0208 */
[----:B------:R-:W2:Y:S01]  /*0b30*/  LDG.E.64 R10, desc[UR14][R10.64] ;  /* 0x0000000e0a0a7981 */ /* 0x000ea2000c1e1b00 */
[C-C-:B----4-:R-:W-:Y:S02]  /*0b40*/  DSETP.GT.AND P0, PT, R18.reuse, R16.reuse, PT ;  /* 0x000000101200722a */ /* 0x150fe40003f04000 */
[C-C-:B------:R-:W-:Y:S02]  /*0b50*/  DADD R12, R18.reuse, -R16.reuse ;  /* 0x00000000120c7229 */ /* 0x140fe40000000810 */
[----:B------:R-:W-:Y:S01]  /*0b60*/  DADD R24, -R18, R16 ;  /* 0x0000000012187229 */ /* 0x000fe20000000110 */
[----:B------:R-:W-:Y:S01]  /*0b70*/  MOV R16, UR8 ;  /* 0x0000000800107c02 */ /* 0x000fe20008000f00 */
[----:B------:R-:W-:Y:S01]  /*0b80*/  IMAD.U32 R17, RZ, RZ, UR9 ;  /* 0x00000009ff117e24 */ /* 0x000fe2000f8e00ff */
[----:B---3--:R-:W0:Y:S05]  /*0b90*/  F2I.F64.TRUNC R19, R14 ;  /* 0x0000000e00137311 */ /* 0x008e2a000030d100 */
[----:B------:R-:W3:Y:S02]  /*0ba0*/  LDG.E.64 R16, desc[UR14][R16.64+0x8] ;  /* 0x0000080e10107981 */ /* 0x000ee4000c1e1b00 */
[----:B------:R-:W-:-:S02]  /*0bb0*/  FSEL R12, R12, R24, P0 ;  /* 0x000000180c0c7208 */ /* 0x000fc40000000000 */
[----:B------:R-:W-:Y:S01]  /*0bc0*/  FSEL R13, R13, R25, P0 ;  /* 0x000000190d0d7208 */ /* 0x000fe20000000000 */
[----:B0-----:R-:W-:-:S06]  /*0bd0*/  IMAD.WIDE R18, R19, 0x8, R8 ;  /* 0x0000000813127825 */ /* 0x001fcc00078e0208 */
[----:B------:R-:W4:Y:S01]  /*0be0*/  LDG.E.64 R18, desc[UR14][R18.64] ;  /* 0x0000000e12127981 */ /* 0x000f22000c1e1b00 */
[----:B--2---:R-:W-:-:S03]  /*0bf0*/  DFMA R20, R10, R12, R20 ;  /* 0x0000000c0a14722b */ /* 0x004fc60000000014 */
[----:B------:R-:W2:Y:S04]  /*0c00*/  LDG.E.64 R10, desc[UR14][R22.64+0x10] ;  /* 0x0000100e160a7981 */ /* 0x000ea8000c1e1b00 */
[----:B------:R-:W5:Y:S01]  /*0c10*/  LDG.E.64 R12, desc[UR14][R22.64+0x18] ;  /* 0x0000180e160c7981 */ /* 0x000f62000c1e1b00 */
[C-C-:B---3--:R-:W-:Y:S02]  /*0c20*/  DADD R24, R14.reuse, -R16.reuse ;  /* 0x000000000e187229 */ /* 0x148fe40000000810 */
[C-C-:B------:R-:W-:Y:S02]  /*0c30*/  DADD R26, -R14.reuse, R16.reuse ;  /* 0x000000000e1a7229 */ /* 0x140fe40000000110 */
[----:B------:R-:W-:Y:S01]  /*0c40*/  DSETP.GT.AND P0, PT, R14, R16, PT ;  /* 0x000000100e00722a */ /* 0x000fe20003f04000 */
[----:B------:R-:W-:Y:S01]  /*0c50*/  IMAD.U32 R14, RZ, RZ, UR8 ;  /* 0x00000008ff0e7e24 */ /* 0x000fe2000f8e00ff */
[----:B------:R-:W-:-:S06]  /*0c60*/  MOV R15, UR9 ;  /* 0x00000009000f7c02 */ /* 0x000fcc0008000f00 */
[----:B------:R-:W-:Y:S01]  /*0c70*/  FSEL R25, R25, R27, P0 ;  /* 0x0000001b19197208 */ /* 0x000fe20000000000 */
[----:B------:R-:W3:Y:S01]  /*0c80*/  LDG.E.64 R14, desc[UR14][R14.64+0x10] ;  /* 0x0000100e0e0e7981 */ /* 0x000ee2000c1e1b00 */
[----:B------:R-:W-:Y:S02]  /*0c90*/  IMAD.U32 R16, RZ, RZ, UR8 ;  /* 0x00000008ff107e24 */ /* 0x000fe4000f8e00ff */
[----:B------:R-:W-:Y:S01]  /*0ca0*/  IMAD.U32 R17, RZ, RZ, UR9 ;  /* 0x00000009ff117e24 */ /* 0x000fe2000f8e00ff */
[----:B------:R-:W-:-:S05]  /*0cb0*/  FSEL R24, R24, R26, P0 ;  /* 0x0000001a18187208 */ /* 0x000fca0000000000 */
[----:B------:R-:W3:Y:S01]  /*0cc0*/  LDG.E.64 R16, desc[UR14][R16.64+0x18] ;  /* 0x0000180e10107981 */ /* 0x000ee2000c1e1b00 */
[----:B----4-:R-:W-:Y:S01]  /*0cd0*/  DFMA R20, R18, R24, R20 ;  /* 0x000000181214722b */ /* 0x010fe20000000014 */
[----:B--2---:R-:W0:Y:S08]  /*0ce0*/  F2I.F64.TRUNC R27, R10 ;  /* 0x0000000a001b7311 */ /* 0x004e30000030d100 */
[----:B-----5:R-:W1:Y:S01]  /*0cf0*/  F2I.F64.TRUNC R23, R12 ;  /* 0x0000000c00177311 */ /* 0x020e62000030d100 */
[----:B0-----:R-:W-:-:S06]  /*0d00*/  IMAD.WIDE R18, R27, 0x8, R8 ;  /* 0x000000081b127825 */ /* 0x001fcc00078e0208 */
[----:B------:R-:W2:Y:S01]  /*0d10*/  LDG.E.64 R18, desc[UR14][R18.64] ;  /* 0x0000000e12127981 */ /* 0x000ea2000c1e1b00 */
[----:B-1----:R-:W-:-:S06]  /*0d20*/  IMAD.WIDE R8, R23, 0x8, R8 ;  /* 0x0000000817087825 */ /* 0x002fcc00078e0208 */
[----:B------:R-:W4:Y:S01]  /*0d30*/  LDG.E.64 R8, desc[UR14][R8.64] ;  /* 0x0000000e08087981 */ /* 0x000f22000c1e1b00 */
[C-C-:B---3--:R-:W-:Y:S02]  /*0d40*/  DSETP.GT.AND P0, PT, R10.reuse, R14.reuse, PT ;  /* 0x0000000e0a00722a */ /* 0x148fe40003f04000 */
[C-C-:B------:R-:W-:Y:S02]  /*0d50*/  DADD R22, R10.reuse, -R14.reuse ;  /* 0x000000000a167229 */ /* 0x140fe4000000080e */
[----:B------:R-:W-:Y:S02]  /*0d60*/  DADD R14, -R10, R14 ;  /* 0x000000000a0e7229 */ /* 0x000fe4000000010e */
[C-C-:B------:R-:W-:Y:S02]  /*0d70*/  DSETP.GT.AND P1, PT, R12.reuse, R16.reuse, PT ;  /* 0x000000100c00722a */ /* 0x140fe40003f24000 */
[C-C-:B------:R-:W-:Y:S02]  /*0d80*/  DADD R10, R12.reuse, -R16.reuse ;  /* 0x000000000c0a7229 */ /* 0x140fe40000000810 */
[----:B------:R-:W-:-:S04]  /*0d90*/  DADD R12, -R12, R16 ;  /* 0x000000000c0c7229 */ /* 0x000fc80000000110 */
[----:B------:R-:W-:Y:S02]  /*0da0*/  FSEL R14, R22, R14, P0 ;  /* 0x0000000e160e7208 */ /* 0x000fe40000000000 */
[----:B------:R-:W-:-:S04]  /*0db0*/  FSEL R15, R23, R15, P0 ;  /* 0x0000000f170f7208 */ /* 0x000fc80000000000 */
[----:B------:R-:W-:Y:S02]  /*0dc0*/  FSEL R10, R10, R12, P1 ;  /* 0x0000000c0a0a7208 */ /* 0x000fe40000800000 */
[----:B------:R-:W-:Y:S01]  /*0dd0*/  FSEL R11, R11, R13, P1 ;  /* 0x0000000d0b0b7208 */ /* 0x000fe20000800000 */
[----:B------:R-:W-:Y:S01]  /*0de0*/  UIADD3 UR5, UPT, UPT, UR5, 0x4, URZ ;  /* 0x0000000405057890 */ /* 0x000fe2000fffe0ff */
[----:B--2---:R-:W-:-:S08]  /*0df0*/  DFMA R20, R18, R14, R20 ;  /* 0x0000000e1214722b */ /* 0x004fd00000000014 */
[----:B----4-:R-:W-:-:S11]  /*0e00*/  DFMA R20, R8, R10, R20 ;  /* 0x0000000a0814722b */ /* 0x010fd60000000014 */
.L_x_32:
[----:B------:R-:W-:Y:S05]  /*0e10*/  BRA.U !UP1, `(.L_x_31) ;  /* 0x0000000109d47547 */ /* 0x000fea000b800000 */
[----:B------:R-:W-:Y:S02]  /*0e20*/  UISETP.NE.AND UP0, UPT, UR12, 0x1, UPT ;  /* 0x000000010c00788c */ /* 0x000fe4000bf05270 */
[----:B------:R-:W-:-:S04]  /*0e30*/  ULOP3.LUT UR8, UR11, 0x1, URZ, 0xc0, !UPT ;  /* 0x000000010b087892 */ /* 0x000fc8000f8ec0ff */
[----:B------:R-:W-:-:S03]  /*0e40*/  UISETP.NE.U32.AND UP1, UPT, UR8, 0x1, UPT ;  /* 0x000000010800788c */ /* 0x000fc6000bf25070 */
[----:B------:R-:W-:Y:S08]  /*0e50*/  BRA.U !UP0, `(.L_x_33) ;  /* 0x00000001087c7547 */ /* 0x000ff0000b800000 */
[----:B------:R-:W-:Y:S01]  /*0e60*/  MOV R17, UR5 ;  /* 0x0000000500117c02 */ /* 0x000fe20008000f00 */
[----:B------:R-:W0:Y:S04]  /*0e70*/  LDC.64 R14, c[0x0][0x390] ;  /* 0x0000e400ff0e7b82 */ /* 0x000e280000000a00 */
[----:B------:R-:W-:-:S05]  /*0e80*/  IMAD.WIDE.U32 R16, R17, 0x8, R2 ;  /* 0x0000000811107825 */ /* 0x000fca00078e0002 */
[----:B------:R-:W2:Y:S04]  /*0e90*/  LDG.E.64 R22, desc[UR14][R16.64] ;  /* 0x0000000e10167981 */ /* 0x000ea8000c1e1b00 */
[----:B------:R-:W3:Y:S01]  /*0ea0*/  LDG.E.64 R8, desc[UR14][R16.64+0x8] ;  /* 0x0000080e10087981 */ /* 0x000ee2000c1e1b00 */
[----:B------:R-:W-:-:S06]  /*0eb0*/  UIMAD.WIDE.U32 UR8, UR5, 0x8, UR6 ;  /* 0x00000008050878a5 */ /* 0x000fcc000f8e0006 */
[----:B------:R-:W-:Y:S02]  /*0ec0*/  IMAD.U32 R18, RZ, RZ, UR8 ;  /* 0x00000008ff127e24 */ /* 0x000fe4000f8e00ff */
[----:B------:R-:W-:Y:S01]  /*0ed0*/  IMAD.U32 R19, RZ, RZ, UR9 ;  /* 0x00000009ff137e24 */ /* 0x000fe2000f8e00ff */
[----:B------:R-:W-:Y:S01]  /*0ee0*/  MOV R10, UR8 ;  /* 0x00000008000a7c02 */ /* 0x000fe20008000f00 */
[----:B------:R-:W-:-:S04]  /*0ef0*/  IMAD.U32 R11, RZ, RZ, UR9 ;  /* 0x00000009ff0b7e24 */ /* 0x000fc8000f8e00ff */
[----:B------:R-:W4:Y:S04]  /*0f00*/  LDG.E.64 R18, desc[UR14][R18.64] ;  /* 0x0000000e12127981 */ /* 0x000f28000c1e1b00 */
[----:B------:R-:W5:Y:S01]  /*0f10*/  LDG.E.64 R10, desc[UR14][R10.64+0x8] ;  /* 0x0000080e0a0a7981 */ /* 0x000f62000c1e1b00 */
[----:B--2---:R-:W0:Y:S08]  /*0f20*/  F2I.F64.TRUNC R13, R22 ;  /* 0x00000016000d7311 */ /* 0x004e30000030d100 */
[----:B---3--:R-:W1:Y:S01]  /*0f30*/  F2I.F64.TRUNC R25, R8 ;  /* 0x0000000800197311 */ /* 0x008e62000030d100 */
[----:B0-----:R-:W-:-:S06]  /*0f40*/  IMAD.WIDE R12, R13, 0x8, R14 ;  /* 0x000000080d0c7825 */ /* 0x001fcc00078e020e */
[----:B------:R-:W2:Y:S01]  /*0f50*/  LDG.E.64 R12, desc[UR14][R12.64] ;  /* 0x0000000e0c0c7981 */ /* 0x000ea2000c1e1b00 */
[----:B-1----:R-:W-:-:S06]  /*0f60*/  IMAD.WIDE R14, R25, 0x8, R14 ;  /* 0x00000008190e7825 */ /* 0x002fcc00078e020e */
[----:B------:R-:W3:Y:S01]  /*0f70*/  LDG.E.64 R14, desc[UR14][R14.64] ;  /* 0x0000000e0e0e7981 */ /* 0x000ee2000c1e1b00 */
[C-C-:B----4-:R-:W-:Y:S02]  /*0f80*/  DSETP.GT.AND P0, PT, R22.reuse, R18.reuse, PT ;  /* 0x000000121600722a */ /* 0x150fe40003f04000 */
[C-C-:B------:R-:W-:Y:S02]  /*0f90*/  DADD R16, R22.reuse, -R18.reuse ;  /* 0x0000000016107229 */ /* 0x140fe40000000812 */
[----:B------:R-:W-:Y:S02]  /*0fa0*/  DADD R22, -R22, R18 ;  /* 0x0000000016167229 */ /* 0x000fe40000000112 */
[C-C-:B-----5:R-:W-:Y:S02]  /*0fb0*/  DSETP.GT.AND P1, PT, R8.reuse, R10.reuse, PT ;  /* 0x0000000a0800722a */ /* 0x160fe40003f24000 */
[C-C-:B------:R-:W-:Y:S02]  /*0fc0*/  DADD R18, R8.reuse, -R10.reuse ;  /* 0x0000000008127229 */ /* 0x140fe4000000080a */
[----:B------:R-:W-:-:S04]  /*0fd0*/  DADD R8, -R8, R10 ;  /* 0x0000000008087229 */ /* 0x000fc8000000010a */
[----:B------:R-:W-:Y:S02]  /*0fe0*/  FSEL R10, R16, R22, P0 ;  /* 0x00000016100a7208 */ /* 0x000fe40000000000 */
[----:B------:R-:W-:Y:S01]  /*0ff0*/  FSEL R11, R17, R23, P0 ;  /* 0x00000017110b7208 */ /* 0x000fe20000000000 */
[----:B------:R-:W-:-:S05]  /*1000*/  UIADD3 UR5, UPT, UPT, UR5, 0x2, URZ ;  /* 0x0000000205057890 */ /* 0x000fca000fffe0ff */
[----:B--2---:R-:W-:Y:S01]  /*1010*/  DFMA R10, R12, R10, R20 ;  /* 0x0000000a0c0a722b */ /* 0x004fe20000000014 */
[----:B------:R-:W-:Y:S02]  /*1020*/  FSEL R20, R18, R8, P1 ;  /* 0x0000000812147208 */ /* 0x000fe40000800000 */
[----:B------:R-:W-:-:S06]  /*1030*/  FSEL R21, R19, R9, P1 ;  /* 0x0000000913157208 */ /* 0x000fcc0000800000 */
[----:B---3--:R-:W-:-:S11]  /*1040*/  DFMA R20, R14, R20, R10 ;  /* 0x000000140e14722b */ /* 0x008fd6000000000a */
.L_x_33:
[----:B------:R-:W-:Y:S05]  /*1050*/  BRA.U UP1, `(.L_x_31) ;  /* 0x0000000101447547 */ /* 0x000fea000b800000 */
[----:B------:R-:W-:Y:S01]  /*1060*/  IMAD.U32 R9, RZ, RZ, UR5 ;  /* 0x00000005ff097e24 */ /* 0x000fe2000f8e00ff */
[----:B------:R-:W0:Y:S03]  /*1070*/  LDC.64 R16, c[0x0][0x390] ;  /* 0x0000e400ff107b82 */ /* 0x000e260000000a00 */
[----:B------:R-:W-:-:S06]  /*1080*/  IMAD.WIDE.U32 R8, R9, 0x8, R2 ;  /* 0x0000000809087825 */ /* 0x000fcc00078e0002 */
[----:B------:R-:W2:Y:S01]  /*1090*/  LDG.E.64 R8, desc[UR14][R8.64] ;  /* 0x0000000e08087981 */ /* 0x000ea2000c1e1b00 */
[----:B------:R-:W-:-:S06]  /*10a0*/  UIMAD.WIDE.U32 UR8, UR5, 0x8, UR6 ;  /* 0x00000008050878a5 */ /* 0x000fcc000f8e0006 */
[----:B------:R-:W-:Y:S01]  /*10b0*/  MOV R18, UR8 ;  /* 0x0000000800127c02 */ /* 0x000fe20008000f00 */
[----:B------:R-:W-:-:S05]  /*10c0*/  IMAD.U32 R19, RZ, RZ, UR9 ;  /* 0x00000009ff137e24 */ /* 0x000fca000f8e00ff */
[----:B------:R-:W3:Y:S01]  /*10d0*/  LDG.E.64 R10, desc[UR14][R18.64] ;  /* 0x0000000e120a7981 */ /* 0x000ee2000c1e1b00 */
[----:B--2---:R-:W0:Y:S02]  /*10e0*/  F2I.F64.TRUNC R13, R8 ;  /* 0x00000008000d7311 */ /* 0x004e24000030d100 */
[----:B0-----:R-:W-:-:S06]  /*10f0*/  IMAD.WIDE R16, R13, 0x8, R16 ;  /* 0x000000080d107825 */ /* 0x001fcc00078e0210 */
[----:B------:R-:W2:Y:S01]  /*1100*/  LDG.E.64 R16, desc[UR14][R16.64] ;  /* 0x0000000e10107981 */ /* 0x000ea2000c1e1b00 */
[C-C-:B---3--:R-:W-:Y:S02]  /*1110*/  DADD R12, R8.reuse, -R10.reuse ;  /* 0x00000000080c7229 */ /* 0x148fe4000000080a */
[C-C-:B------:R-:W-:Y:S02]  /*1120*/  DADD R14, -R8.reuse, R10.reuse ;  /* 0x00000000080e7229 */ /* 0x140fe4000000010a */
[----:B------:R-:W-:-:S08]  /*1130*/  DSETP.GT.AND P0, PT, R8, R10, PT ;  /* 0x0000000a0800722a */ /* 0x000fd00003f04000 */
[----:B------:R-:W-:Y:S02]  /*1140*/  FSEL R10, R12, R14, P0 ;  /* 0x0000000e0c0a7208 */ /* 0x000fe40000000000 */
[----:B------:R-:W-:-:S06]  /*1150*/  FSEL R11, R13, R15, P0 ;  /* 0x0000000f0d0b7208 */ /* 0x000fcc0000000000 */
[----:B--2---:R-:W-:-:S11]  /*1160*/  DFMA R20, R16, R10, R20 ;  /* 0x0000000a1014722b */ /* 0x004fd60000000014 */
.L_x_31:
[----:B------:R-:W0:Y:S01]  /*1170*/  LDCU UR5, c[0x0][0x3a0] ;  /* 0x00007400ff0577ac */ /* 0x000e220008000800 */
[----:B------:R-:W1:Y:S01]  /*1180*/  I2F.F64.U32 R8, UR4 ;  /* 0x0000000400087d12 */ /* 0x000e620008201800 */
[----:B------:R-:W-:Y:S01]  /*1190*/  DSETP.GT.AND P0, PT, R6, R20, PT ;  /* 0x000000140600722a */ /* 0x000fe20003f04000 */
[----:B------:R-:W-:Y:S02]  /*11a0*/  UIADD3 UR4, UPT, UPT, UR4, 0x1, URZ ;  /* 0x0000000104047890 */ /* 0x000fe4000fffe0ff */
[----:B------:R-:W-:-:S03]  /*11b0*/  UIMAD.WIDE.U32 UR6, UR11, 0x8, UR6 ;  /* 0x000000080b0678a5 */ /* 0x000fc6000f8e0006 */
[----:B------:R-:W-:Y:S02]  /*11c0*/  FSEL R6, R20, R6, P0 ;  /* 0x0000000614067208 */ /* 0x000fe40000000000 */
[----:B------:R-:W-:Y:S02]  /*11d0*/  FSEL R7, R21, R7, P0 ;  /* 0x0000000715077208 */ /* 0x000fe40000000000 */
[----:B-1----:R-:W-:Y:S01]  /*11e0*/  FSEL R4, R8, R4, P0 ;  /* 0x0000000408047208 */ /* 0x002fe20000000000 */
[----:B0-----:R-:W-:Y:S01]  /*11f0*/  UISETP.NE.AND UP0, UPT, UR4, UR5, UPT ;  /* 0x000000050400728c */ /* 0x001fe2000bf05270 */
[----:B------:R-:W-:-:S08]  /*1200*/  FSEL R5, R9, R5, P0 ;  /* 0x0000000509057208 */ /* 0x000fd00000000000 */
[----:B------:R-:W-:Y:S05]  /*1210*/  BRA.U UP0, `(.L_x_34) ;  /* 0xfffffff100487547 */ /* 0x000fea000b83ffff */
.L_x_28:
[----:B------:R-:W0:Y:S01]  /*1220*/  LDC.64 R2, c[0x0][0x398] ;  /* 0x0000e600ff027b82 */ /* 0x000e220000000a00 */
[----:B------:R-:W1:Y:S01]  /*1230*/  F2I.F64.TRUNC R5, R4 ;  /* 0x0000000400057311 */ /* 0x000e62000030d100 */
[----:B0-----:R-:W-:-:S05]  /*1240*/  IMAD.WIDE R2, R0, 0x4, R2 ;  /* 0x0000000400027825 */ /* 0x001fca00078e0202 */
[----:B-1----:R-:W-:Y:S01]  /*1250*/  STG.E desc[UR14][R2.64], R5 ;  /* 0x0000000502007986 */ /* 0x002fe2000c10190e */
[----:B------:R-:W-:Y:S05]  /*1260*/  EXIT ;  /* 0x000000000000794d */ /* 0x000fea0003800000 */
.L_x_35:
        /* <DEDUP_REMOVED lines=9> */
.L_x_85:


//--------------------- .text._Z32GetNearestPixelIndexKernel_AnglePdS_S_Piiiiiii --------------------------
	.section	.text._Z32GetNearestPixelIndexKernel_AnglePdS_S_Piiiiiii,"ax",@progbits
	.align	128
        .global         _Z32GetNearestPixelIndexKernel_AnglePdS_S_Piiiiiii
        .type           _Z32GetNearestPixelIndexKernel_AnglePdS_S_Piiiiiii,@function
        .size           _Z32GetNearestPixelIndexKernel_AnglePdS_S_Piiiiiii,(.L_x_82 - _Z32GetNearestPixelIndexKernel_AnglePdS_S_Piiiiiii)
        .other          _Z32GetNearestPixelIndexKernel_AnglePdS_S_Piiiiiii,@"STO_CUDA_ENTRY STV_DEFAULT"
_Z32GetNearestPixelIndexKernel_AnglePdS_S_Piiiiiii:
.text._Z32GetNearestPixelIndexKernel_AnglePdS_S_Piiiiiii:
[----:B------:R-:W-:Y:S01]  /*0000*/  LDC R1, c[0x0][0x37c] ;  /* 0x0000df00ff017b82 */ /* 0x000fe20000000800 */
[----:B------:R-:W0:Y:S01]  /*0010*/  S2R R0, SR_CTAID.X ;  /* 0x0000000000007919 */ /* 0x000e220000002500 */
[----:B------:R-:W0:Y:S01]  /*0020*/  LDCU UR4, c[0x0][0x360] ;  /* 0x00006c00ff0477ac */ /* 0x000e220008000800 */
[----:B------:R-:W0:Y:S01]  /*0030*/  S2R R3, SR_TID.X ;  /* 0x0000000000037919 */ /* 0x000e220000002100 */
[----:B------:R-:W1:Y:S01]  /*0040*/  LDCU.64 UR6, c[0x0][0x3b0] ;  /* 0x00007600ff0677ac */ /* 0x000e620008000a00 */
[----:B0-----:R-:W-:-:S04]  /*0050*/  IMAD R0, R0, UR4, R3 ;  /* 0x0000000400007c24 */ /* 0x001fc8000f8e0203 */
[----:B-1----:R-:W-:-:S05]  /*0060*/  VIADD R0, R0, UR6 ;  /* 0x0000000600007c36 */ /* 0x002fca0008000000 */
[----:B------:R-:W-:-:S13]  /*0070*/  ISETP.GE.AND P0, PT, R0, UR7, PT ;  /* 0x0000000700007c0c */ /* 0x000fda000bf06270 */
[----:B------:R-:W-:Y:S05]  /*0080*/  @P0 EXIT ;  /* 0x000000000000094d */ /* 0x000fea0003800000 */
[----:B------:R-:W0:Y:S01]  /*0090*/  LDCU UR4, c[0x0][0x3a4] ;  /* 0x00007480ff0477ac */ /* 0x000e220008000800 */
[----:B------:R-:W1:Y:S01]  /*00a0*/  LDCU.64 UR8, c[0x0][0x358] ;  /* 0x00006b00ff0877ac */ /* 0x000e620008000a00 */
[----:B0-----:R-:W-:-:S09]  /*00b0*/  UISETP.GE.AND UP0, UPT, UR4, 0x1, UPT ;  /* 0x000000010400788c */ /* 0x001fd2000bf06270 */
[----:B-1----:R-:W-:Y:S05]  /*00c0*/  BRA.U !UP0, `(.L_x_36) ;  /* 0x0000000108447547 */ /* 0x002fea000b800000 */
[----:B------:R-:W0:Y:S01]  /*00d0*/  LDCU UR5, c[0x0][0x3a8] ;  /* 0x00007500ff0577ac */ /* 0x000e220008000800 */
[----:B------:R-:W-:Y:S01]  /*00e0*/  IMAD R2, R0, UR4, RZ ;  /* 0x0000000400027c24 */ /* 0x000fe2000f8e02ff */
[----:B------:R-:W-:Y:S01]  /*00f0*/  BSSY.RECONVERGENT B0, `(.L_x_37) ;  /* 0x0000014000007945 */ /* 0x000fe20003800200 */
[----:B------:R-:W-:Y:S01]  /*0100*/  IMAD.MOV.U32 R9, RZ, RZ, RZ ;  /* 0x000000ffff097224 */ /* 0x000fe200078e00ff */
[----:B------:R-:W1:Y:S02]  /*0110*/  LDCU.64 UR6, c[0x0][0x388] ;  /* 0x00007100ff0677ac */ /* 0x000e640008000a00 */
[----:B------:R-:W-:Y:S01]  /*0120*/  SHF.R.S32.HI R3, RZ, 0x1f, R2 ;  /* 0x0000001fff037819 */ /* 0x000fe20000011402 */
[----:B------:R-:W2:Y:S01]  /*0130*/  LDCU UR10, c[0x0][0x3a4] ;  /* 0x00007480ff0a77ac */ /* 0x000ea20008000800 */
[----:B0-----:R-:W0:Y:S01]  /*0140*/  I2F.F64 R4, UR5 ;  /* 0x0000000500047d12 */ /* 0x001e220008201c00 */
[----:B-1----:R-:W-:-:S04]  /*0150*/  LEA R18, P0, R2, UR6, 0x3 ;  /* 0x0000000602127c11 */ /* 0x002fc8000f8018ff */
[----:B--2---:R-:W-:-:S09]  /*0160*/  LEA.HI.X R19, R2, UR7, R3, 0x3, P0 ;  /* 0x0000000702137c11 */ /* 0x004fd200080f1c03 */
.L_x_39:
[----:B------:R-:W-:-:S06]  /*0170*/  IMAD.WIDE.U32 R6, R9, 0x8, R18 ;  /* 0x0000000809067825 */ /* 0x000fcc00078e0012 */
[----:B------:R-:W0:Y:S02]  /*0180*/  LDG.E.64 R6, desc[UR8][R6.64] ;  /* 0x0000000806067981 */ /* 0x000e24000c1e1b00 */
[----:B0-----:R-:W-:-:S14]  /*0190*/  DSETP.GT.AND P0, PT, R6, R4, PT ;  /* 0x000000040600722a */ /* 0x001fdc0003f04000 */
[----:B------:R-:W-:Y:S05]  /*01a0*/  @P0 BRA `(.L_x_38) ;  /* 0x0000000000200947 */ /* 0x000fea0003800000 */
[----:B------:R-:W-:-:S05]  /*01b0*/  VIADD R9, R9, 0x1 ;  /* 0x0000000109097836 */ /* 0x000fca0000000000 */
[----:B------:R-:W-:-:S13]  /*01c0*/  ISETP.NE.AND P0, PT, R9, UR10, PT ;  /* 0x0000000a09007c0c */ /* 0x000fda000bf05270 */
[----:B------:R-:W-:Y:S05]  /*01d0*/  @P0 BRA `(.L_x_39) ;  /* 0xfffffffc00e40947 */ /* 0x000fea000383ffff */
.L_x_36:
[----:B------:R-:W0:Y:S01]  /*01e0*/  LDC.64 R2, c[0x0][0x398] ;  /* 0x0000e600ff027b82 */ /* 0x000e220000000a00 */
[----:B------:R-:W-:Y:S02]  /*01f0*/  IMAD.MOV.U32 R5, RZ, RZ, -0x1 ;  /* 0xffffffffff057424 */ /* 0x000fe400078e00ff */
[----:B0-----:R-:W-:-:S05]  /*0200*/  IMAD.WIDE R2, R0, 0x4, R2 ;  /* 0x0000000400027825 */ /* 0x001fca00078e0202 */
[----:B------:R-:W-:Y:S01]  /*0210*/  STG.E desc[UR8][R2.64], R5 ;  /* 0x0000000502007986 */ /* 0x000fe2000c101908 */
[----:B------:R-:W-:Y:S05]  /*0220*/  EXIT ;  /* 0x000000000000794d */ /* 0x000fea0003800000 */
.L_x_38:
[----:B------:R-:W-:Y:S05]  /*0230*/  BSYNC.RECONVERGENT B0 ;  /* 0x0000000000007941 */ /* 0x000fea0003800200 */
.L_x_37:
[----:B------:R-:W0:Y:S01]  /*0240*/  LDCU UR4, c[0x0][0x3a0] ;  /* 0x00007400ff0477ac */ /* 0x000e220008000800 */
[----:B------:R-:W-:Y:S02]  /*0250*/  IMAD.MOV.U32 R16, RZ, RZ, 0x0 ;  /* 0x00000000ff107424 */ /* 0x000fe400078e00ff */
[----:B------:R-:W-:Y:S01]  /*0260*/  IMAD.MOV.U32 R17, RZ, RZ, -0x40100000 ;  /* 0xbff00000ff117424 */ /* 0x000fe200078e00ff */
[----:B0-----:R-:W-:-:S09]  /*0270*/  UISETP.GE.AND UP0, UPT, UR4, 0x1, UPT ;  /* 0x000000010400788c */ /* 0x001fd2000bf06270 */
[----:B------:R-:W-:Y:S05]  /*0280*/  BRA.U !UP0, `(.L_x_40) ;  /* 0x0000001108f87547 */ /* 0x000fea000b800000 */
[----:B------:R-:W0:Y:S01]  /*0290*/  LDCU UR4, c[0x0][0x3ac] ;  /* 0x00007580ff0477ac */ /* 0x000e220008000800 */
[----:B------:R-:W-:Y:S02]  /*02a0*/  IMAD.MOV.U32 R5, RZ, RZ, RZ ;  /* 0x000000ffff057224 */ /* 0x000fe400078e00ff */
[----:B------:R-:W-:Y:S01]  /*02b0*/  IMAD.MOV.U32 R12, RZ, RZ, -0x77ff8a64 ;  /* 0x8800759cff0c7424 */ /* 0x000fe200078e00ff */
[----:B------:R-:W1:Y:S01]  /*02c0*/  LDCU.64 UR6, c[0x0][0x380] ;  /* 0x00007000ff0677ac */ /* 0x000e620008000a00 */
[----:B------:R-:W-:Y:S02]  /*02d0*/  IMAD.MOV.U32 R13, RZ, RZ, -0x1c81bc4 ;  /* 0xfe37e43cff0d7424 */ /* 0x000fe400078e00ff */
[----:B------:R-:W-:Y:S02]  /*02e0*/  IMAD.MOV.U32 R16, RZ, RZ, 0x0 ;  /* 0x00000000ff107424 */ /* 0x000fe400078e00ff */
[----:B------:R-:W-:Y:S01]  /*02f0*/  IMAD.MOV.U32 R17, RZ, RZ, -0x40100000 ;  /* 0xbff00000ff117424 */ /* 0x000fe200078e00ff */
[----:B0-----:R-:W0:Y:S01]  /*0300*/  I2F.F64 R14, UR4 ;  /* 0x00000004000e7d12 */ /* 0x001e220008201c00 */
[----:B-1----:R-:W-:-:S02]  /*0310*/  IMAD.U32 R10, RZ, RZ, UR6 ;  /* 0x00000006ff0a7e24 */ /* 0x002fc4000f8e00ff */
[----:B------:R-:W-:-:S07]  /*0320*/  IMAD.U32 R11, RZ, RZ, UR7 ;  /* 0x00000007ff0b7e24 */ /* 0x000fce000f8e00ff */
.L_x_53:
[----:B------:R-:W1:Y:S01]  /*0330*/  LDC R34, c[0x0][0x3a4] ;  /* 0x0000e900ff227b82 */ /* 0x000e620000000800 */
[----:B------:R-:W-:Y:S01]  /*0340*/  IMAD.MOV.U32 R4, RZ, RZ, 0x1 ;  /* 0x00000001ff047424 */ /* 0x000fe200078e00ff */
[----:B------:R-:W-:Y:S01]  /*0350*/  CS2R R8, SRZ ;  /* 0x0000000000087805 */ /* 0x000fe2000001ff00 */
[----:B------:R-:W-:Y:S01]  /*0360*/  IMAD.MOV.U32 R35, RZ, RZ, RZ ;  /* 0x000000ffff237224 */ /* 0x000fe200078e00ff */
[----:B------:R-:W-:Y:S02]  /*0370*/  CS2R R6, SRZ ;  /* 0x0000000000067805 */ /* 0x000fe4000001ff00 */
[----:B-1----:R-:W-:-:S13]  /*0380*/  ISETP.GE.U32.AND P0, PT, R34, 0x8, PT ;  /* 0x000000082200780c */ /* 0x002fda0003f06070 */
[----:B------:R-:W-:Y:S05]  /*0390*/  @!P0 BRA `(.L_x_41) ;  /* 0x0000000400d08947 */ /* 0x000fea0003800000 */
[----:B------:R-:W1:Y:S01]  /*03a0*/  LDCU.64 UR6, c[0x0][0x388] ;  /* 0x00007100ff0677ac */ /* 0x000e620008000a00 */
[----:B------:R-:W-:Y:S01]  /*03b0*/  LEA R20, P0, R2, 0x20, 0x3 ;  /* 0x0000002002147811 */ /* 0x000fe200078018ff */
[----:B------:R-:W-:Y:S01]  /*03c0*/  IMAD.MOV.U32 R4, RZ, RZ, 0x1 ;  /* 0x00000001ff047424 */ /* 0x000fe200078e00ff */
[----:B------:R-:W-:Y:S01]  /*03d0*/  LOP3.LUT R34, R34, 0x7ffffff8, RZ, 0xc0, !PT ;  /* 0x7ffffff822227812 */ /* 0x000fe200078ec0ff */
[----:B------:R-:W2:Y:S01]  /*03e0*/  LDCU.64 UR4, c[0x0][0x390] ;  /* 0x00007200ff0477ac */ /* 0x000ea20008000a00 */
[----:B------:R-:W-:Y:S02]  /*03f0*/  LEA.HI.X R21, R2, RZ, R3, 0x3, P0 ;  /* 0x000000ff02157211 */ /* 0x000fe400000f1c03 */
[----:B------:R-:W-:Y:S01]  /*0400*/  CS2R R8, SRZ ;  /* 0x0000000000087805 */ /* 0x000fe2000001ff00 */
[----:B------:R-:W-:Y:S01]  /*0410*/  IMAD.MOV R35, RZ, RZ, -R34 ;  /* 0x000000ffff237224 */ /* 0x000fe200078e0a22 */
[----:B-1----:R-:W-:-:S04]  /*0420*/  IADD3 R26, P1, PT, R20, UR6, RZ ;  /* 0x00000006141a7c10 */ /* 0x002fc8000ff3e0ff */
[----:B------:R-:W-:Y:S02]  /*0430*/  IADD3.X R29, PT, PT, R21, UR7, RZ, P1, !PT ;  /* 0x00000007151d7c10 */ /* 0x000fe40008ffe4ff */
[----:B------:R-:W-:Y:S02]  /*0440*/  IADD3 R27, P1, PT, R10, 0x20, RZ ;  /* 0x000000200a1b7810 */ /* 0x000fe40007f3e0ff */
[----:B--2---:R-:W-:-:S03]  /*0450*/  IADD3 R20, P0, PT, R20, UR4, RZ ;  /* 0x0000000414147c10 */ /* 0x004fc6000ff1e0ff */
[----:B------:R-:W-:Y:S01]  /*0460*/  IMAD.X R28, RZ, RZ, R11, P1 ;  /* 0x000000ffff1c7224 */ /* 0x000fe200008e060b */
[----:B------:R-:W-:-:S09]  /*0470*/  IADD3.X R21, PT, PT, R21, UR5, RZ, P0, !PT ;  /* 0x0000000515157c10 */ /* 0x000fd200087fe4ff */
.L_x_42:
[----:B------:R-:W2:Y:S04]  /*0480*/  LDG.E.64 R22, desc[UR8][R20.64+-0x20] ;  /* 0xffffe00814167981 */ /* 0x000ea8000c1e1b00 */
[----:B------:R-:W3:Y:S04]  /*0490*/  LDG.E.64 R30, desc[UR8][R20.64+-0x18] ;  /* 0xffffe808141e7981 */ /* 0x000ee8000c1e1b00 */
[----:B------:R-:W4:Y:S01]  /*04a0*/  LDG.E.64 R32, desc[UR8][R20.64+0x10] ;  /* 0x0000100814207981 */ /* 0x000f22000c1e1b00 */
[----:B--2---:R-:W-:Y:S02]  /*04b0*/  DADD R24, -RZ, -R22 ;  /* 0x00000000ff187229 */ /* 0x004fe40000000916 */
[----:B------:R-:W-:-:S08]  /*04c0*/  DSETP.GT.AND P0, PT, R22, RZ, PT ;  /* 0x000000ff1600722a */ /* 0x000fd00003f04000 */
[----:B------:R-:W-:Y:S01]  /*04d0*/  FSEL R22, R22, R24, P0 ;  /* 0x0000001816167208 */ /* 0x000fe20000000000 */
[----:B------:R-:W-:Y:S01]  /*04e0*/  IMAD.MOV.U32 R24, RZ, RZ, R27 ;  /* 0x000000ffff187224 */ /* 0x000fe200078e001b */
[----:B------:R-:W-:Y:S01]  /*04f0*/  FSEL R23, R23, R25, P0 ;  /* 0x0000001917177208 */ /* 0x000fe20000000000 */
[----:B------:R-:W-:-:S05]  /*0500*/  IMAD.MOV.U32 R25, RZ, RZ, R28 ;  /* 0x000000ffff197224 */ /* 0x000fca00078e001c */
[----:B0-----:R-:W-:Y:S01]  /*0510*/  DSETP.GT.AND P6, PT, R22, R14, PT ;  /* 0x0000000e1600722a */ /* 0x001fe20003fc4000 */
[----:B------:R-:W-:Y:S02]  /*0520*/  IMAD.MOV.U32 R22, RZ, RZ, R26 ;  /* 0x000000ffff167224 */ /* 0x000fe400078e001a */
[----:B------:R-:W-:-:S11]  /*0530*/  IMAD.MOV.U32 R23, RZ, RZ, R29 ;  /* 0x000000ffff177224 */ /* 0x000fd600078e001d */
[----:B------:R-:W2:Y:S04]  /*0540*/  @!P6 LDG.E.64 R28, desc[UR8][R22.64+-0x20] ;  /* 0xffffe008161ce981 */ /* 0x000ea8000c1e1b00 */
[----:B------:R-:W2:Y:S01]  /*0550*/  @!P6 LDG.E.64 R26, desc[UR8][R24.64+-0x20] ;  /* 0xffffe008181ae981 */ /* 0x000ea2000c1e1b00 */
[----:B---3--:R-:W-:Y:S02]  /*0560*/  DSETP.GT.AND P0, PT, R30, RZ, PT ;  /* 0x000000ff1e00722a */ /* 0x008fe40003f04000 */
[----:B--2---:R-:W-:Y:S02]  /*0570*/  @!P6 DFMA R6, R28, R26, R6 ;  /* 0x0000001a1c06e22b */ /* 0x004fe40000000006 */
[----:B------:R-:W-:-:S10]  /*0580*/  DADD R28, -RZ, -R30 ;  /* 0x00000000ff1c7229 */ /* 0x000fd4000000091e */
[----:B------:R-:W-:Y:S02]  /*0590*/  FSEL R28, R30, R28, P0 ;  /* 0x0000001c1e1c7208 */ /* 0x000fe40000000000 */
[----:B------:R-:W-:Y:S01]  /*05a0*/  FSEL R29, R31, R29, P0 ;  /* 0x0000001d1f1d7208 */ /* 0x000fe20000000000 */
[----:B------:R-:W-:Y:S01]  /*05b0*/  @!P6 DFMA R8, R26, R26, R8 ;  /* 0x0000001a1a08e22b */ /* 0x000fe20000000008 */
[----:B------:R-:W2:Y:S04]  /*05c0*/  LDG.E.64 R30, desc[UR8][R20.64+-0x10] ;  /* 0xfffff008141e7981 */ /* 0x000ea8000c1e1b00 */
[----:B------:R-:W-:-:S14]  /*05d0*/  DSETP.GT.AND P5, PT, R28, R14, PT ;  /* 0x0000000e1c00722a */ /* 0x000fdc0003fa4000 */
[----:B------:R-:W3:Y:S04]  /*05e0*/  @!P5 LDG.E.64 R28, desc[UR8][R22.64+-0x18] ;  /* 0xffffe808161cd981 */ /* 0x000ee8000c1e1b00 */
[----:B------:R-:W3:Y:S01]  /*05f0*/  @!P5 LDG.E.64 R26, desc[UR8][R24.64+-0x18] ;  /* 0xffffe808181ad981 */ /* 0x000ee2000c1e1b00 */
[----:B--2---:R-:W-:Y:S02]  /*0600*/  DSETP.GT.AND P0, PT, R30, RZ, PT ;  /* 0x000000ff1e00722a */ /* 0x004fe40003f04000 */
[----:B---3--:R-:W-:Y:S02]  /*0610*/  @!P5 DFMA R6, R28, R26, R6 ;  /* 0x0000001a1c06d22b */ /* 0x008fe40000000006 */
        /* <DEDUP_REMOVED lines=32> */
[----:B------:R-:W-:-:S06]  /*0820*/  FSEL R29, R31, R29, P0 ;  /* 0x0000001d1f1d7208 */ /* 0x000fcc0000000000 */
[----:B------:R-:W-:Y:S02]  /*0830*/  DSETP.GT.AND P0, PT, R28, R14, PT ;  /* 0x0000000e1c00722a */ /* 0x000fe40003f04000 */
[----:B------:R-:W-:Y:S01]  /*0840*/  @!P2 DFMA R8, R26, R26, R8 ;  /* 0x0000001a1a08a22b */ /* 0x000fe20000000008 */
[----:B------:R-:W2:Y:S11]  /*0850*/  LDG.E.64 R28, desc[UR8][R20.64+0x18] ;  /* 0x00001808141c7981 */ /* 0x000eb6000c1e1b00 */
[----:B------:R-:W3:Y:S04]  /*0860*/  @!P0 LDG.E.64 R30, desc[UR8][R22.64+0x8] ;  /* 0x00000808161e8981 */ /* 0x000ee8000c1e1b00 */
[----:B------:R-:W3:Y:S01]  /*0870*/  @!P0 LDG.E.64 R26, desc[UR8][R24.64+0x8] ;  /* 0x00000808181a8981 */ /* 0x000ee2000c1e1b00 */
[----:B----4-:R-:W-:-:S02]  /*0880*/  DSETP.GT.AND P1, PT, R32, RZ, PT ;  /* 0x000000ff2000722a */ /* 0x010fc40003f24000 */
[----:B---3--:R-:W-:Y:S02]  /*0890*/  @!P0 DFMA R6, R30, R26, R6 ;  /* 0x0000001a1e06822b */ /* 0x008fe40000000006 */
[----:B------:R-:W-:-:S10]  /*08a0*/  DADD R30, -RZ, -R32 ;  /* 0x00000000ff1e7229 */ /* 0x000fd40000000920 */
[----:B------:R-:W-:Y:S02]  /*08b0*/  FSEL R30, R32, R30, P1 ;  /* 0x0000001e201e7208 */ /* 0x000fe40000800000 */
[----:B------:R-:W-:Y:S01]  /*08c0*/  FSEL R31, R33, R31, P1 ;  /* 0x0000001f211f7208 */ /* 0x000fe20000800000 */
[----:B--2---:R-:W-:Y:S02]  /*08d0*/  DADD R32, -RZ, -R28 ;  /* 0x00000000ff207229 */ /* 0x004fe4000000091c */
[----:B------:R-:W-:-:S08]  /*08e0*/  DSETP.GT.AND P1, PT, R28, RZ, PT ;  /* 0x000000ff1c00722a */ /* 0x000fd00003f24000 */
[----:B------:R-:W-:Y:S02]  /*08f0*/  FSEL R28, R28, R32, P1 ;  /* 0x000000201c1c7208 */ /* 0x000fe40000800000 */
[----:B------:R-:W-:Y:S01]  /*0900*/  FSEL R29, R29, R33, P1 ;  /* 0x000000211d1d7208 */ /* 0x000fe20000800000 */
[----:B------:R-:W-:Y:S02]  /*0910*/  DSETP.GT.AND P1, PT, R30, R14, PT ;  /* 0x0000000e1e00722a */ /* 0x000fe40003f24000 */
[----:B------:R-:W-:-:S12]  /*0920*/  @!P0 DFMA R8, R26, R26, R8 ;  /* 0x0000001a1a08822b */ /* 0x000fd80000000008 */
[----:B------:R-:W2:Y:S04]  /*0930*/  @!P1 LDG.E.64 R30, desc[UR8][R22.64+0x10] ;  /* 0x00001008161e9981 */ /* 0x000ea8000c1e1b00 */
[----:B------:R-:W2:Y:S01]  /*0940*/  @!P1 LDG.E.64 R26, desc[UR8][R24.64+0x10] ;  /* 0x00001008181a9981 */ /* 0x000ea2000c1e1b00 */
[----:B------:R-:W-:Y:S01]  /*0950*/  @!P6 PRMT R4, RZ, 0x7610, R4 ;  /* 0x00007610ff04e816 */ /* 0x000fe20000000004 */
[----:B------:R-:W-:-:S14]  /*0960*/  DSETP.GT.AND P6, PT, R28, R14, PT ;  /* 0x0000000e1c00722a */ /* 0x000fdc0003fc4000 */
[----:B------:R-:W3:Y:S01]  /*0970*/  @!P6 LDG.E.64 R28, desc[UR8][R24.64+0x18] ;  /* 0x00001808181ce981 */ /* 0x000ee2000c1e1b00 */
[----:B------:R-:W-:Y:S01]  /*0980*/  @!P5 PRMT R4, RZ, 0x7610, R4 ;  /* 0x00007610ff04d816 */ /* 0x000fe20000000004 */
[----:B------:R-:W-:Y:S01]  /*0990*/  VIADD R35, R35, 0x8 ;  /* 0x0000000823237836 */ /* 0x000fe20000000000 */
[-C--:B--2---:R-:W-:Y:S01]  /*09a0*/  @!P1 DFMA R6, R30, R26.reuse, R6 ;  /* 0x0000001a1e06922b */ /* 0x084fe20000000006 */
[----:B------:R-:W2:Y:S01]  /*09b0*/  @!P6 LDG.E.64 R30, desc[UR8][R22.64+0x18] ;  /* 0x00001808161ee981 */ /* 0x000ea2000c1e1b00 */
[----:B------:R-:W-:Y:S02]  /*09c0*/  @!P4 PRMT R4, RZ, 0x7610, R4 ;  /* 0x00007610ff04c816 */ /* 0x000fe40000000004 */
[----:B------:R-:W-:Y:S02]  /*09d0*/  ISETP.NE.AND P4, PT, R35, RZ, PT ;  /* 0x000000ff2300720c */ /* 0x000fe40003f85270 */
[----:B------:R-:W-:Y:S01]  /*09e0*/  @!P3 PRMT R4, RZ, 0x7610, R4 ;  /* 0x00007610ff04b816 */ /* 0x000fe20000000004 */
[----:B------:R-:W-:-:S03]  /*09f0*/  @!P1 DFMA R8, R26, R26, R8 ;  /* 0x0000001a1a08922b */ /* 0x000fc60000000008 */
[----:B------:R-:W-:-:S04]  /*0a00*/  @!P2 PRMT R4, RZ, 0x7610, R4 ;  /* 0x00007610ff04a816 */ /* 0x000fc80000000004 */
[----:B------:R-:W-:Y:S02]  /*0a10*/  @!P0 PRMT R4, RZ, 0x7610, R4 ;  /* 0x00007610ff048816 */ /* 0x000fe40000000004 */
[----:B------:R-:W-:Y:S02]  /*0a20*/  IADD3 R26, P2, PT, R22, 0x40, RZ ;  /* 0x00000040161a7810 */ /* 0x000fe40007f5e0ff */
[----:B------:R-:W-:Y:S02]  /*0a30*/  IADD3 R27, P0, PT, R24, 0x40, RZ ;  /* 0x00000040181b7810 */ /* 0x000fe40007f1e0ff */
[----:B------:R-:W-:Y:S02]  /*0a40*/  IADD3 R20, P3, PT, R20, 0x40, RZ ;  /* 0x0000004014147810 */ /* 0x000fe40007f7e0ff */
[----:B------:R-:W-:Y:S01]  /*0a50*/  @!P1 PRMT R4, RZ, 0x7610, R4 ;  /* 0x00007610ff049816 */ /* 0x000fe20000000004 */
[-C--:B---3--:R-:W-:Y:S02]  /*0a60*/  @!P6 DFMA R8, R28, R28.reuse, R8 ;  /* 0x0000001c1c08e22b */ /* 0x088fe40000000008 */
[----:B------:R-:W-:Y:S01]  /*0a70*/  IMAD.X R21, RZ, RZ, R21, P3 ;  /* 0x000000ffff157224 */ /* 0x000fe200018e0615 */
[----:B------:R-:W-:Y:S01]  /*0a80*/  @!P6 PRMT R4, RZ, 0x7610, R4 ;  /* 0x00007610ff04e816 */ /* 0x000fe20000000004 */
[----:B--2---:R-:W-:Y:S01]  /*0a90*/  @!P6 DFMA R6, R30, R28, R6 ;  /* 0x0000001c1e06e22b */ /* 0x004fe20000000006 */
[----:B------:R-:W-:-:S02]  /*0aa0*/  IMAD.X R29, RZ, RZ, R23, P2 ;  /* 0x000000ffff1d7224 */ /* 0x000fc400010e0617 */
[----:B------:R-:W-:Y:S01]  /*0ab0*/  IMAD.X R28, RZ, RZ, R25, P0 ;  /* 0x000000ffff1c7224 */ /* 0x000fe200000e0619 */
[----:B------:R-:W-:Y:S07]  /*0ac0*/  @P4 BRA `(.L_x_42) ;  /* 0xfffffff8006c4947 */ /* 0x000fee000383ffff */
[----:B------:R-:W-:-:S07]  /*0ad0*/  IMAD.MOV.U32 R35, RZ, RZ, R34 ;  /* 0x000000ffff237224 */ /* 0x000fce00078e0022 */
.L_x_41:
[----:B------:R-:W1:Y:S02]  /*0ae0*/  LDCU UR4, c[0x0][0x3a4] ;  /* 0x00007480ff0477ac */ /* 0x000e640008000800 */
[----:B-1----:R-:W-:-:S04]  /*0af0*/  ULOP3.LUT UR4, UR4, 0x7, URZ, 0xc0, !UPT ;  /* 0x0000000704047892 */ /* 0x002fc8000f8ec0ff */
[----:B------:R-:W-:-:S09]  /*0b00*/  UISETP.NE.AND UP0, UPT, UR4, URZ, UPT ;  /* 0x000000ff0400728c */ /* 0x000fd2000bf05270 */
[----:B------:R-:W-:Y:S05]  /*0b10*/  BRA.U !UP0, `(.L_x_43) ;  /* 0x0000000508f07547 */ /* 0x000fea000b800000 */
[----:B------:R-:W1:Y:S01]  /*0b20*/  LDCU UR5, c[0x0][0x3a4] ;  /* 0x00007480ff0577ac */ /* 0x000e620008000800 */
[----:B------:R-:W-:-:S04]  /*0b30*/  UIADD3 UR4, UPT, UPT, UR4, -0x1, URZ ;  /* 0xffffffff04047890 */ /* 0x000fc8000fffe0ff */
[----:B------:R-:W-:Y:S02]  /*0b40*/  UISETP.GE.U32.AND UP0, UPT, UR4, 0x3, UPT ;  /* 0x000000030400788c */ /* 0x000fe4000bf06070 */
[----:B-1----:R-:W-:-:S07]  /*0b50*/  ULOP3.LUT UP1, UR6, UR5, 0x3, URZ, 0xc0, !UPT ;  /* 0x0000000305067892 */ /* 0x002fce000f82c0ff */
[----:B------:R-:W-:Y:S05]  /*0b60*/  BRA.U !UP0, `(.L_x_44) ;  /* 0x0000000108d87547 */ /* 0x000fea000b800000 */
[----:B------:R-:W1:Y:S01]  /*0b70*/  LDCU.64 UR12, c[0x0][0x390] ;  /* 0x00007200ff0c77ac */ /* 0x000e620008000a00 */
[----:B------:R-:W-:-:S05]  /*0b80*/  IADD3 R20, P0, PT, R2, R35, RZ ;  /* 0x0000002302147210 */ /* 0x000fca0007f1e0ff */
[----:B------:R-:W-:Y:S01]  /*0b90*/  IMAD.X R21, RZ, RZ, R3, P0 ;  /* 0x000000ffff157224 */ /* 0x000fe200000e0603 */
[----:B-1----:R-:W-:-:S04]  /*0ba0*/  LEA R36, P0, R20, UR12, 0x3 ;  /* 0x0000000c14247c11 */ /* 0x002fc8000f8018ff */
[----:B------:R-:W-:-:S05]  /*0bb0*/  LEA.HI.X R37, R20, UR13, R21, 0x3, P0 ;  /* 0x0000000d14257c11 */ /* 0x000fca00080f1c15 */
[----:B------:R-:W2:Y:S04]  /*0bc0*/  LDG.E.64 R20, desc[UR8][R36.64] ;  /* 0x0000000824147981 */ /* 0x000ea8000c1e1b00 */
[----:B------:R-:W3:Y:S01]  /*0bd0*/  LDG.E.64 R26, desc[UR8][R36.64+0x8] ;  /* 0x00000808241a7981 */ /* 0x000ee2000c1e1b00 */
[----:B--2---:R-:W-:Y:S02]  /*0be0*/  DADD R22, -RZ, -R20 ;  /* 0x00000000ff167229 */ /* 0x004fe40000000914 */
[----:B------:R-:W-:-:S08]  /*0bf0*/  DSETP.GT.AND P0, PT, R20, RZ, PT ;  /* 0x000000ff1400722a */ /* 0x000fd00003f04000 */
[----:B------:R-:W-:Y:S02]  /*0c00*/  FSEL R20, R20, R22, P0 ;  /* 0x0000001614147208 */ /* 0x000fe40000000000 */
[----:B------:R-:W-:-:S06]  /*0c10*/  FSEL R21, R21, R23, P0 ;  /* 0x0000001715157208 */ /* 0x000fcc0000000000 */
[----:B0-----:R-:W-:Y:S01]  /*0c20*/  DSETP.GT.AND P1, PT, R20, R14, PT ;  /* 0x0000000e1400722a */ /* 0x001fe20003f24000 */
[----:B------:R-:W-:Y:S02]  /*0c30*/  IMAD.MOV.U32 R20, RZ, RZ, R18 ;  /* 0x000000ffff147224 */ /* 0x000fe400078e0012 */
[----:B------:R-:W-:Y:S02]  /*0c40*/  IMAD.MOV.U32 R21, RZ, RZ, R19 ;  /* 0x000000ffff157224 */ /* 0x000fe400078e0013 */
[----:B------:R-:W-:-:S04]  /*0c50*/  IMAD.WIDE.U32 R22, R35, 0x8, R10 ;  /* 0x0000000823167825 */ /* 0x000fc800078e000a */
[----:B------:R-:W-:-:S05]  /*0c60*/  IMAD.WIDE.U32 R20, R35, 0x8, R20 ;  /* 0x0000000823147825 */ /* 0x000fca00078e0014 */
[----:B------:R-:W2:Y:S04]  /*0c70*/  @!P1 LDG.E.64 R30, desc[UR8][R22.64] ;  /* 0x00000008161e9981 */ /* 0x000ea8000c1e1b00 */
[----:B------:R-:W2:Y:S01]  /*0c80*/  @!P1 LDG.E.64 R28, desc[UR8][R20.64] ;  /* 0x00000008141c9981 */ /* 0x000ea2000c1e1b00 */
[----:B---3--:R-:W-:Y:S02]  /*0c90*/  DADD R24, -RZ, -R26 ;  /* 0x00000000ff187229 */ /* 0x008fe4000000091a */
[----:B------:R-:W-:-:S08]  /*0ca0*/  DSETP.GT.AND P0, PT, R26, RZ, PT ;  /* 0x000000ff1a00722a */ /* 0x000fd00003f04000 */
[----:B------:R-:W-:Y:S02]  /*0cb0*/  FSEL R24, R26, R24, P0 ;  /* 0x000000181a187208 */ /* 0x000fe40000000000 */
[----:B------:R-:W-:Y:S02]  /*0cc0*/  FSEL R25, R27, R25, P0 ;  /* 0x000000191b197208 */ /* 0x000fe40000000000 */
[----:B------:R-:W3:Y:S04]  /*0cd0*/  LDG.E.64 R26, desc[UR8][R36.64+0x10] ;  /* 0x00001008241a7981 */ /* 0x000ee8000c1e1b00 */
[----:B------:R-:W-:Y:S01]  /*0ce0*/  DSETP.GT.AND P2, PT, R24, R14, PT ;  /* 0x0000000e1800722a */ /* 0x000fe20003f44000 */
[----:B------:R-:W4:-:S13]  /*0cf0*/  LDG.E.64 R24, desc[UR8][R36.64+0x18] ;  /* 0x0000180824187981 */ /* 0x000f1a000c1e1b00 */
[----:B------:R-:W5:Y:S01]  /*0d00*/  @!P2 LDG.E.64 R32, desc[UR8][R20.64+0x8] ;  /* 0x000008081420a981 */ /* 0x000f62000c1e1b00 */
[----:B--2---:R-:W-:-:S03]  /*0d10*/  @!P1 DFMA R6, R28, R30, R6 ;  /* 0x0000001e1c06922b */ /* 0x004fc60000000006 */
[----:B------:R-:W5:Y:S01]  /*0d20*/  @!P2 LDG.E.64 R28, desc[UR8][R22.64+0x8] ;  /* 0x00000808161ca981 */ /* 0x000f62000c1e1b00 */
[----:B------:R-:W-:Y:S02]  /*0d30*/  @!P1 DFMA R8, R30, R30, R8 ;  /* 0x0000001e1e08922b */ /* 0x000fe40000000008 */
[----:B---3--:R-:W-:Y:S02]  /*0d40*/  DADD R30, -RZ, -R26 ;  /* 0x00000000ff1e7229 */ /* 0x008fe4000000091a */
[----:B------:R-:W-:-:S08]  /*0d50*/  DSETP.GT.AND P0, PT, R26, RZ, PT ;  /* 0x000000ff1a00722a */ /* 0x000fd00003f04000 */
[----:B------:R-:W-:Y:S02]  /*0d60*/  FSEL R30, R26, R30, P0 ;  /* 0x0000001e1a1e7208 */ /* 0x000fe40000000000 */
[----:B------:R-:W-:Y:S01]  /*0d70*/  FSEL R31, R27, R31, P0 ;  /* 0x0000001f1b1f7208 */ /* 0x000fe20000000000 */
[----:B----4-:R-:W-:Y:S02]  /*0d80*/  DADD R26, -RZ, -R24 ;  /* 0x00000000ff1a7229 */ /* 0x010fe40000000918 */
[----:B------:R-:W-:-:S03]  /*0d90*/  DSETP.GT.AND P0, PT, R24, RZ, PT ;  /* 0x000000ff1800722a */ /* 0x000fc60003f04000 */
[----:B------:R-:W-:-:S05]  /*0da0*/  DSETP.GT.AND P3, PT, R30, R14, PT ;  /* 0x0000000e1e00722a */ /* 0x000fca0003f64000 */
[----:B------:R-:W-:Y:S02]  /*0db0*/  FSEL R24, R24, R26, P0 ;  /* 0x0000001a18187208 */ /* 0x000fe40000000000 */
[----:B------:R-:W-:-:S06]  /*0dc0*/  FSEL R25, R25, R27, P0 ;  /* 0x0000001b19197208 */ /* 0x000fcc0000000000 */
[----:B------:R-:W-:Y:S01]  /*0dd0*/  DSETP.GT.AND P0, PT, R24, R14, PT ;  /* 0x0000000e1800722a */ /* 0x000fe20003f04000 */
[----:B------:R-:W2:Y:S04]  /*0de0*/  @!P3 LDG.E.64 R26, desc[UR8][R20.64+0x10] ;  /* 0x00001008141ab981 */ /* 0x000ea8000c1e1b00 */
[----:B------:R-:W2:Y:S09]  /*0df0*/  @!P3 LDG.E.64 R24, desc[UR8][R22.64+0x10] ;  /* 0x000010081618b981 */ /* 0x000eb2000c1e1b00 */
[----:B------:R-:W3:Y:S01]  /*0e00*/  @!P0 LDG.E.64 R30, desc[UR8][R22.64+0x18] ;  /* 0x00001808161e8981 */ /* 0x000ee2000c1e1b00 */
[----:B-----5:R-:W-:-:S02]  /*0e10*/  @!P2 DFMA R6, R32, R28, R6 ;  /* 0x0000001c2006a22b */ /* 0x020fc40000000006 */
[----:B------:R-:W-:Y:S01]  /*0e20*/  @!P2 DFMA R8, R28, R28, R8 ;  /* 0x0000001c1c08a22b */ /* 0x000fe20000000008 */
[----:B------:R-:W4:Y:S01]  /*0e30*/  @!P0 LDG.E.64 R28, desc[UR8][R20.64+0x18] ;  /* 0x00001808141c8981 */ /* 0x000f22000c1e1b00 */
[----:B------:R-:W-:-:S04]  /*0e40*/  @!P1 PRMT R4, RZ, 0x7610, R4 ;  /* 0x00007610ff049816 */ /* 0x000fc80000000004 */
[----:B------:R-:W-:-:S04]  /*0e50*/  @!P2 PRMT R4, RZ, 0x7610, R4 ;  /* 0x00007610ff04a816 */ /* 0x000fc80000000004 */
[----:B------:R-:W-:Y:S01]  /*0e60*/  @!P3 PRMT R4, RZ, 0x7610, R4 ;  /* 0x00007610ff04b816 */ /* 0x000fe20000000004 */
[----:B------:R-:W-:-:S03]  /*0e70*/  VIADD R35, R35, 0x4 ;  /* 0x0000000423237836 */ /* 0x000fc60000000000 */
[----:B------:R-:W-:Y:S01]  /*0e80*/  @!P0 PRMT R4, RZ, 0x7610, R4 ;  /* 0x00007610ff048816 */ /* 0x000fe20000000004 */
[-C--:B--2---:R-:W-:Y:S02]  /*0e90*/  @!P3 DFMA R6, R26, R24.reuse, R6 ;  /* 0x000000181a06b22b */ /* 0x084fe40000000006 */
[----:B------:R-:W-:-:S08]  /*0ea0*/  @!P3 DFMA R8, R24, R24, R8 ;  /* 0x000000181808b22b */ /* 0x000fd00000000008 */
[-C--:B---3--:R-:W-:Y:S02]  /*0eb0*/  @!P0 DFMA R8, R30, R30.reuse, R8 ;  /* 0x0000001e1e08822b */ /* 0x088fe40000000008 */
[----:B----4-:R-:W-:-:S11]  /*0ec0*/  @!P0 DFMA R6, R28, R30, R6 ;  /* 0x0000001e1c06822b */ /* 0x010fd60000000006 */
.L_x_44:
[----:B------:R-:W-:Y:S04]  /*0ed0*/  BSSY.RECONVERGENT B0, `(.L_x_43) ;  /* 0x0000040000007945 */ /* 0x000fe80003800200 */
[----:B------:R-:W-:Y:S05]  /*0ee0*/  BRA.U !UP1, `(.L_x_45) ;  /* 0x0000000109f87547 */ /* 0x000fea000b800000 */
[----:B------:R-:W-:Y:S02]  /*0ef0*/  UISETP.NE.AND UP0, UPT, UR6, 0x1, UPT ;  /* 0x000000010600788c */ /* 0x000fe4000bf05270 */
[----:B------:R-:W-:-:S04]  /*0f00*/  ULOP3.LUT UR4, UR5, 0x1, URZ, 0xc0, !UPT ;  /* 0x0000000105047892 */ /* 0x000fc8000f8ec0ff */
[----:B------:R-:W-:-:S03]  /*0f10*/  UISETP.NE.U32.AND UP1, UPT, UR4, 0x1, UPT ;  /* 0x000000010400788c */ /* 0x000fc6000bf25070 */
[----:B------:R-:W-:Y:S08]  /*0f20*/  BRA.U !UP0, `(.L_x_46) ;  /* 0x0000000108887547 */ /* 0x000ff0000b800000 */
        /* <DEDUP_REMOVED lines=8> */
[----:B------:R-:W-:Y:S02]  /*0fb0*/  DSETP.GT.AND P0, PT, R20, RZ, PT ;  /* 0x000000ff1400722a */ /* 0x000fe40003f04000 */
[----:B---3--:R-:W-:-:S06]  /*0fc0*/  DADD R26, -RZ, -R22 ;  /* 0x00000000ff1a7229 */ /* 0x008fcc0000000916 */
[----:B------:R-:W-:Y:S01]  /*0fd0*/  FSEL R20, R20, R24, P0 ;  /* 0x0000001814147208 */ /* 0x000fe20000000000 */
[----:B------:R-:W-:Y:S01]  /*0fe0*/  IMAD.MOV.U32 R24, RZ, RZ, R18 ;  /* 0x000000ffff187224 */ /* 0x000fe200078e0012 */
[----:B------:R-:W-:Y:S01]  /*0ff0*/  FSEL R21, R21, R25, P0 ;  /* 0x0000001915157208 */ /* 0x000fe20000000000 */
[----:B------:R-:W-:Y:S01]  /*1000*/  DSETP.GT.AND P0, PT, R22, RZ, PT ;  /* 0x000000ff1600722a */ /* 0x000fe20003f04000 */
[----:B------:R-:W-:-:S04]  /*1010*/  IMAD.MOV.U32 R25, RZ, RZ, R19 ;  /* 0x000000ffff197224 */ /* 0x000fc800078e0013 */
[----:B0-----:R-:W-:Y:S01]  /*1020*/  DSETP.GT.AND P1, PT, R20, R14, PT ;  /* 0x0000000e1400722a */ /* 0x001fe20003f24000 */
[----:B------:R-:W-:Y:S02]  /*1030*/  FSEL R20, R22, R26, P0 ;  /* 0x0000001a16147208 */ /* 0x000fe40000000000 */
[----:B------:R-:W-:-:S06]  /*1040*/  FSEL R21, R23, R27, P0 ;  /* 0x0000001b17157208 */ /* 0x000fcc0000000000 */
[----:B------:R-:W-:-:S05]  /*1050*/  DSETP.GT.AND P0, PT, R20, R14, PT ;  /* 0x0000000e1400722a */ /* 0x000fca0003f04000 */
[----:B------:R-:W-:-:S04]  /*1060*/  @!P1 IMAD.WIDE.U32 R20, R35, 0x8, R10 ;  /* 0x0000000823149825 */ /* 0x000fc800078e000a */
[C-C-:B------:R-:W-:Y:S02]  /*1070*/  @!P1 IMAD.WIDE.U32 R22, R35.reuse, 0x8, R24.reuse ;  /* 0x0000000823169825 */ /* 0x140fe400078e0018 */
[----:B------:R-:W2:Y:S04]  /*1080*/  @!P1 LDG.E.64 R20, desc[UR8][R20.64] ;  /* 0x0000000814149981 */ /* 0x000ea8000c1e1b00 */
[----:B------:R-:W3:Y:S01]  /*1090*/  @!P1 LDG.E.64 R22, desc[UR8][R22.64] ;  /* 0x0000000816169981 */ /* 0x000ee2000c1e1b00 */
[----:B------:R-:W-:-:S04]  /*10a0*/  @!P0 IMAD.WIDE.U32 R24, R35, 0x8, R24 ;  /* 0x0000000823188825 */ /* 0x000fc800078e0018 */
[C---:B------:R-:W-:Y:S02]  /*10b0*/  @!P0 IMAD.WIDE.U32 R26, R35.reuse, 0x8, R10 ;  /* 0x00000008231a8825 */ /* 0x040fe400078e000a */
[----:B------:R-:W4:Y:S04]  /*10c0*/  @!P0 LDG.E.64 R24, desc[UR8][R24.64+0x8] ;  /* 0x0000080818188981 */ /* 0x000f28000c1e1b00 */
[----:B------:R-:W4:Y:S01]  /*10d0*/  @!P0 LDG.E.64 R26, desc[UR8][R26.64+0x8] ;  /* 0x000008081a1a8981 */ /* 0x000f22000c1e1b00 */
[----:B------:R-:W-:Y:S01]  /*10e0*/  @!P1 PRMT R4, RZ, 0x7610, R4 ;  /* 0x00007610ff049816 */ /* 0x000fe20000000004 */
[----:B------:R-:W-:-:S03]  /*10f0*/  VIADD R35, R35, 0x2 ;  /* 0x0000000223237836 */ /* 0x000fc60000000000 */
[----:B------:R-:W-:Y:S01]  /*1100*/  @!P0 PRMT R4, RZ, 0x7610, R4 ;  /* 0x00007610ff048816 */ /* 0x000fe20000000004 */
[-C--:B--2---:R-:W-:Y:S02]  /*1110*/  @!P1 DFMA R8, R20, R20.reuse, R8 ;  /* 0x000000141408922b */ /* 0x084fe40000000008 */
[----:B---3--:R-:W-:-:S08]  /*1120*/  @!P1 DFMA R6, R22, R20, R6 ;  /* 0x000000141606922b */ /* 0x008fd00000000006 */
[-C--:B----4-:R-:W-:Y:S02]  /*1130*/  @!P0 DFMA R6, R24, R26.reuse, R6 ;  /* 0x0000001a1806822b */ /* 0x090fe40000000006 */
[----:B------:R-:W-:-:S11]  /*1140*/  @!P0 DFMA R8, R26, R26, R8 ;  /* 0x0000001a1a08822b */ /* 0x000fd60000000008 */
.L_x_46:
[----:B------:R-:W-:Y:S05]  /*1150*/  BRA.U UP1, `(.L_x_45) ;  /* 0x00000001015c7547 */ /* 0x000fea000b800000 */
[----:B------:R-:W1:Y:S01]  /*1160*/  LDCU.64 UR4, c[0x0][0x390] ;  /* 0x00007200ff0477ac */ /* 0x000e620008000a00 */
[----:B------:R-:W-:-:S05]  /*1170*/  IADD3 R21, P0, PT, R2, R35, RZ ;  /* 0x0000002302157210 */ /* 0x000fca0007f1e0ff */
[----:B------:R-:W-:Y:S01]  /*1180*/  IMAD.X R22, RZ, RZ, R3, P0 ;  /* 0x000000ffff167224 */ /* 0x000fe200000e0603 */
[----:B-1----:R-:W-:-:S04]  /*1190*/  LEA R20, P0, R21, UR4, 0x3 ;  /* 0x0000000415147c11 */ /* 0x002fc8000f8018ff */
[----:B------:R-:W-:-:S06]  /*11a0*/  LEA.HI.X R21, R21, UR5, R22, 0x3, P0 ;  /* 0x0000000515157c11 */ /* 0x000fcc00080f1c16 */
[----:B------:R-:W2:Y:S02]  /*11b0*/  LDG.E.64 R20, desc[UR8][R20.64] ;  /* 0x0000000814147981 */ /* 0x000ea4000c1e1b00 */
[----:B--2---:R-:W-:Y:S02]  /*11c0*/  DADD R22, -RZ, -R20 ;  /* 0x00000000ff167229 */ /* 0x004fe40000000914 */
[----:B------:R-:W-:-:S08]  /*11d0*/  DSETP.GT.AND P0, PT, R20, RZ, PT ;  /* 0x000000ff1400722a */ /* 0x000fd00003f04000 */
[----:B------:R-:W-:Y:S02]  /*11e0*/  FSEL R22, R20, R22, P0 ;  /* 0x0000001614167208 */ /* 0x000fe40000000000 */
[----:B------:R-:W-:-:S06]  /*11f0*/  FSEL R23, R21, R23, P0 ;  /* 0x0000001715177208 */ /* 0x000fcc0000000000 */
[----:B0-----:R-:W-:-:S14]  /*1200*/  DSETP.GT.AND P0, PT, R22, R14, PT ;  /* 0x0000000e1600722a */ /* 0x001fdc0003f04000 */
[----:B------:R-:W-:Y:S05]  /*1210*/  @P0 BRA `(.L_x_45) ;  /* 0x00000000002c0947 */ /* 0x000fea0003800000 */
[----:B------:R-:W-:Y:S01]  /*1220*/  IMAD.SHL.U32 R23, R35, 0x8, RZ ;  /* 0x0000000823177824 */ /* 0x000fe200078e00ff */
[----:B------:R-:W-:-:S04]  /*1230*/  SHF.R.U32.HI R35, RZ, 0x1d, R35 ;  /* 0x0000001dff237819 */ /* 0x000fc80000011623 */
[----:B------:R-:W-:Y:S02]  /*1240*/  IADD3 R20, P0, PT, R23, R18, RZ ;  /* 0x0000001217147210 */ /* 0x000fe40007f1e0ff */
[----:B------:R-:W-:-:S03]  /*1250*/  IADD3 R22, P1, PT, R10, R23, RZ ;  /* 0x000000170a167210 */ /* 0x000fc60007f3e0ff */
[----:B------:R-:W-:Y:S02]  /*1260*/  IMAD.X R21, R35, 0x1, R19, P0 ;  /* 0x0000000123157824 */ /* 0x000fe400000e0613 */
[----:B------:R-:W-:-:S04]  /*1270*/  IMAD.X R23, R11, 0x1, R35, P1 ;  /* 0x000000010b177824 */ /* 0x000fc800008e0623 */
[----:B------:R-:W2:Y:S04]  /*1280*/  LDG.E.64 R20, desc[UR8][R20.64] ;  /* 0x0000000814147981 */ /* 0x000ea8000c1e1b00 */
[----:B------:R-:W2:Y:S01]  /*1290*/  LDG.E.64 R22, desc[UR8][R22.64] ;  /* 0x0000000816167981 */ /* 0x000ea2000c1e1b00 */
[----:B------:R-:W-:Y:S01]  /*12a0*/  PRMT R4, RZ, 0x7610, R4 ;  /* 0x00007610ff047816 */ /* 0x000fe20000000004 */
[-C--:B--2---:R-:W-:Y:S02]  /*12b0*/  DFMA R6, R20, R22.reuse, R6 ;  /* 0x000000161406722b */ /* 0x084fe40000000006 */
[----:B------:R-:W-:-:S11]  /*12c0*/  DFMA R8, R22, R22, R8 ;  /* 0x000000161608722b */ /* 0x000fd60000000008 */
.L_x_45:
[----:B------:R-:W-:Y:S05]  /*12d0*/  BSYNC.RECONVERGENT B0 ;  /* 0x0000000000007941 */ /* 0x000fea0003800200 */
.L_x_43:
[----:B------:R-:W-:Y:S01]  /*12e0*/  LOP3.LUT P0, RZ, R4, 0xff, RZ, 0xc0, !PT ;  /* 0x000000ff04ff7812 */ /* 0x000fe2000780c0ff */
[----:B------:R-:W-:-:S12]  /*12f0*/  BSSY.RECONVERGENT B0, `(.L_x_47) ;  /* 0x0000032000007945 */ /* 0x000fd80003800200 */
[----:B------:R-:W-:Y:S05]  /*1300*/  @P0 BRA `(.L_x_48) ;  /* 0x0000000000c00947 */ /* 0x000fea0003800000 */
[----:B------:R-:W1:Y:S01]  /*1310*/  MUFU.RSQ64H R25, R9 ;  /* 0x0000000900197308 */ /* 0x000e620000001c00 */
[----:B------:R-:W-:Y:S01]  /*1320*/  VIADD R24, R9, 0xfcb00000 ;  /* 0xfcb0000009187836 */ /* 0x000fe20000000000 */
[----:B------:R-:W-:Y:S01]  /*1330*/  BSSY.RECONVERGENT B1, `(.L_x_49) ;  /* 0x0000011000017945 */ /* 0x000fe20003800200 */
[----:B------:R-:W-:Y:S02]  /*1340*/  IMAD.MOV.U32 R30, RZ, RZ, 0x0 ;  /* 0x00000000ff1e7424 */ /* 0x000fe400078e00ff */
[----:B------:R-:W-:Y:S01]  /*1350*/  IMAD.MOV.U32 R31, RZ, RZ, 0x3fd80000 ;  /* 0x3fd80000ff1f7424 */ /* 0x000fe200078e00ff */
[----:B------:R-:W-:Y:S01]  /*1360*/  ISETP.GE.U32.AND P0, PT, R24, 0x7ca00000, PT ;  /* 0x7ca000001800780c */ /* 0x000fe20003f06070 */
[----:B-1----:R-:W-:-:S08]  /*1370*/  DMUL R20, R24, R24 ;  /* 0x0000001818147228 */ /* 0x002fd00000000000 */
        /* <DEDUP_REMOVED lines=11> */
[----:B0-----:R-:W-:Y:S05]  /*1430*/  CALL.REL.NOINC `($__internal_3_$__cuda_sm20_dsqrt_rn_f64_mediumpath_v1) ;  /* 0x0000000800187944 */ /* 0x001fea0003c00000 */
.L_x_50:
[----:B------:R-:W-:Y:S05]  /*1440*/  BSYNC.RECONVERGENT B1 ;  /* 0x0000000000017941 */ /* 0x000fea0003800200 */
.L_x_49:
[----:B------:R-:W1:Y:S01]  /*1450*/  MUFU.RCP64H R9, R27 ;  /* 0x0000001b00097308 */ /* 0x000e620000001800 */
[----:B------:R-:W-:Y:S01]  /*1460*/  IMAD.MOV.U32 R8, RZ, RZ, 0x1 ;  /* 0x00000001ff087424 */ /* 0x000fe200078e00ff */
[----:B------:R-:W-:Y:S01]  /*1470*/  FSETP.GEU.AND P1, PT, |R7|, 6.5827683646048100446e-37, PT ;  /* 0x036000000700780b */ /* 0x000fe20003f2e200 */
[----:B------:R-:W-:Y:S04]  /*1480*/  BSSY.RECONVERGENT B1, `(.L_x_51) ;  /* 0x0000012000017945 */ /* 0x000fe80003800200 */
[----:B-1----:R-:W-:-:S08]  /*1490*/  DFMA R20, R8, -R26, 1 ;  /* 0x3ff000000814742b */ /* 0x002fd0000000081a */
        /* <DEDUP_REMOVED lines=12> */
[----:B------:R-:W-:Y:S02]  /*1560*/  IMAD.MOV.U32 R21, RZ, RZ, R7 ;  /* 0x000000ffff157224 */ /* 0x000fe400078e0007 */
[----:B------:R-:W-:Y:S02]  /*1570*/  IMAD.MOV.U32 R8, RZ, RZ, R26 ;  /* 0x000000ffff087224 */ /* 0x000fe400078e001a */
[----:B------:R-:W-:-:S07]  /*1580*/  IMAD.MOV.U32 R9, RZ, RZ, R27 ;  /* 0x000000ffff097224 */ /* 0x000fce00078e001b */
[----:B0-----:R-:W-:Y:S05]  /*1590*/  CALL.REL.NOINC `($__internal_2_$__cuda_sm20_div_rn_f64_full) ;  /* 0x0000000000487944 */ /* 0x001fea0003c00000 */
.L_x_52:
[----:B------:R-:W-:Y:S05]  /*15a0*/  BSYNC.RECONVERGENT B1 ;  /* 0x0000000000017941 */ /* 0x000fea0003800200 */
.L_x_51:
[----:B------:R-:W1:Y:S01]  /*15b0*/  I2F.F64.U32 R6, R5 ;  /* 0x0000000500067312 */ /* 0x000e620000201800 */
[----:B------:R-:W-:-:S06]  /*15c0*/  DSETP.GEU.AND P0, PT, R12, R8, PT ;  /* 0x000000080c00722a */ /* 0x000fcc0003f0e000 */
[----:B------:R-:W-:Y:S02]  /*15d0*/  FSEL R12, R8, R12, !P0 ;  /* 0x0000000c080c7208 */ /* 0x000fe40004000000 */
[----:B------:R-:W-:Y:S02]  /*15e0*/  FSEL R13, R9, R13, !P0 ;  /* 0x0000000d090d7208 */ /* 0x000fe40004000000 */
[----:B-1----:R-:W-:Y:S02]  /*15f0*/  FSEL R16, R6, R16, !P0 ;  /* 0x0000001006107208 */ /* 0x002fe40004000000 */
[----:B------:R-:W-:-:S07]  /*1600*/  FSEL R17, R7, R17, !P0 ;  /* 0x0000001107117208 */ /* 0x000fce0004000000 */
.L_x_48:
[----:B------:R-:W-:Y:S05]  /*1610*/  BSYNC.RECONVERGENT B0 ;  /* 0x0000000000007941 */ /* 0x000fea0003800200 */
.L_x_47:
[----:B------:R-:W1:Y:S01]  /*1620*/  LDC.64 R6, c[0x0][0x3a0] ;  /* 0x0000e800ff067b82 */ /* 0x000e620000000a00 */
[----:B------:R-:W-:-:S05]  /*1630*/  VIADD R5, R5, 0x1 ;  /* 0x0000000105057836 */ /* 0x000fca0000000000 */
[----:B-1----:R-:W-:Y:S01]  /*1640*/  ISETP.NE.AND P0, PT, R5, R6, PT ;  /* 0x000000060500720c */ /* 0x002fe20003f05270 */
[----:B------:R-:W-:-:S12]  /*1650*/  IMAD.WIDE.U32 R10, R7, 0x8, R10 ;  /* 0x00000008070a7825 */ /* 0x000fd800078e000a */
[----:B------:R-:W-:Y:S05]  /*1660*/  @P0 BRA `(.L_x_53) ;  /* 0xffffffec00300947 */ /* 0x000fea000383ffff */
.L_x_40:
[----:B------:R-:W1:Y:S01]  /*1670*/  LDC.64 R2, c[0x0][0x398] ;  /* 0x0000e600ff027b82 */ /* 0x000e620000000a00 */
[----:B------:R-:W2:Y:S01]  /*1680*/  F2I.F64.TRUNC R17, R16 ;  /* 0x0000001000117311 */ /* 0x000ea2000030d100 */
[----:B-1----:R-:W-:-:S05]  /*1690*/  IMAD.WIDE R2, R0, 0x4, R2 ;  /* 0x0000000400027825 */ /* 0x002fca00078e0202 */
[----:B--2---:R-:W-:Y:S01]  /*16a0*/  STG.E desc[UR8][R2.64], R17 ;  /* 0x0000001102007986 */ /* 0x004fe2000c101908 */
[----:B------:R-:W-:Y:S05]  /*16b0*/  EXIT ;  /* 0x000000000000794d */ /* 0x000fea0003800000 */
        .weak           $__internal_2_$__cuda_sm20_div_rn_f64_full
        .type           $__internal_2_$__cuda_sm20_div_rn_f64_full,@function
        .size           $__internal_2_$__cuda_sm20_div_rn_f64_full,($__internal_3_$__cuda_sm20_dsqrt_rn_f64_mediumpath_v1 - $__internal_2_$__cuda_sm20_div_rn_f64_full)
$__internal_2_$__cuda_sm20_div_rn_f64_full:
        /* <DEDUP_REMOVED lines=11> */
[C---:B------:R-:W-:Y:S01]  /*1770*/  ISETP.GE.U32.AND P1, PT, R30.reuse, R31, PT ;  /* 0x0000001f1e00720c */ /* 0x040fe20003f26070 */
[----:B------:R-:W-:Y:S02]  /*1780*/  IMAD.MOV.U32 R32, RZ, RZ, R30 ;  /* 0x000000ffff207224 */ /* 0x000fe400078e001e */
[----:B------:R-:W-:Y:S02]  /*1790*/  @!P2 LOP3.LUT R27, R9, 0x7ff00000, RZ, 0xc0, !PT ;  /* 0x7ff00000091ba812 */ /* 0x000fe400078ec0ff */
[----:B------:R-:W0:Y:S02]  /*17a0*/  MUFU.RCP64H R25, R7 ;  /* 0x0000000700197308 */ /* 0x000e240000001800 */
[----:B------:R-:W-:Y:S02]  /*17b0*/  @!P2 ISETP.GE.U32.AND P3, PT, R30, R27, PT ;  /* 0x0000001b1e00a20c */ /* 0x000fe40003f66070 */
[----:B------:R-:W-:-:S02]  /*17c0*/  @!P0 LOP3.LUT R31, R7, 0x7ff00000, RZ, 0xc0, !PT ;  /* 0x7ff00000071f8812 */ /* 0x000fc400078ec0ff */
        /* <DEDUP_REMOVED lines=12> */
[----:B------:R-:W-:-:S05]  /*1890*/  DFMA R26, R24, R26, R24 ;  /* 0x0000001a181a722b */ /* 0x000fca0000000018 */
[----:B------:R-:W-:-:S03]  /*18a0*/  @!P2 LOP3.LUT R32, R23, 0x7ff00000, RZ, 0xc0, !PT ;  /* 0x7ff000001720a812 */ /* 0x000fc600078ec0ff */
[----:B------:R-:W-:Y:S02]  /*18b0*/  DMUL R24, R26, R22 ;  /* 0x000000161a187228 */ /* 0x000fe40000000000 */
[----:B------:R-:W-:-:S05]  /*18c0*/  VIADD R33, R32, 0xffffffff ;  /* 0xffffffff20217836 */ /* 0x000fca0000000000 */
[----:B------:R-:W-:Y:S01]  /*18d0*/  ISETP.GT.U32.AND P0, PT, R33, 0x7feffffe, PT ;  /* 0x7feffffe2100780c */ /* 0x000fe20003f04070 */
[----:B------:R-:W-:Y:S01]  /*18e0*/  VIADD R33, R31, 0xffffffff ;  /* 0xffffffff1f217836 */ /* 0x000fe20000000000 */
[----:B------:R-:W-:-:S04]  /*18f0*/  DFMA R28, R24, -R6, R22 ;  /* 0x80000006181c722b */ /* 0x000fc80000000016 */
[----:B------:R-:W-:-:S04]  /*1900*/  ISETP.GT.U32.OR P0, PT, R33, 0x7feffffe, P0 ;  /* 0x7feffffe2100780c */ /* 0x000fc80000704470 */
[----:B------:R-:W-:-:S09]  /*1910*/  DFMA R24, R26, R28, R24 ;  /* 0x0000001c1a18722b */ /* 0x000fd20000000018 */
[----:B------:R-:W-:Y:S05]  /*1920*/  @P0 BRA `(.L_x_55) ;  /* 0x0000000000700947 */ /* 0x000fea0003800000 */
[----:B------:R-:W-:Y:S01]  /*1930*/  LOP3.LUT R21, R9, 0x7ff00000, RZ, 0xc0, !PT ;  /* 0x7ff0000009157812 */ /* 0x000fe200078ec0ff */
[----:B------:R-:W-:Y:S02]  /*1940*/  IMAD.MOV.U32 R26, RZ, RZ, 0x1ca00000 ;  /* 0x1ca00000ff1a7424 */ /* 0x000fe400078e00ff */
[----:B------:R-:W-:Y:S01]  /*1950*/  IMAD.MOV.U32 R28, RZ, RZ, RZ ;  /* 0x000000ffff1c7224 */ /* 0x000fe200078e00ff */
[CC--:B------:R-:W-:Y:S02]  /*1960*/  VIADDMNMX R20, R30.reuse, -R21.reuse, 0xb9600000, !PT ;  /* 0xb96000001e147446 */ /* 0x0c0fe40007800915 */
[----:B------:R-:W-:Y:S02]  /*1970*/  ISETP.GE.U32.AND P0, PT, R30, R21, PT ;  /* 0x000000151e00720c */ /* 0x000fe40003f06070 */
[----:B------:R-:W-:Y:S02]  /*1980*/  VIMNMX R20, PT, PT, R20, 0x46a00000, PT ;  /* 0x46a0000014147848 */ /* 0x000fe40003fe0100 */
[----:B------:R-:W-:-:S05]  /*1990*/  SEL R21, R26, 0x63400000, !P0 ;  /* 0x634000001a157807 */ /* 0x000fca0004000000 */
[----:B------:R-:W-:-:S04]  /*19a0*/  IMAD.IADD R20, R20, 0x1, -R21 ;  /* 0x0000000114147824 */ /* 0x000fc800078e0a15 */
        /* <DEDUP_REMOVED lines=10> */
[----:B------:R-:W-:Y:S02]  /*1a50*/  IMAD.MOV R7, RZ, RZ, -R20 ;  /* 0x000000ffff077224 */ /* 0x000fe400078e0a14 */
[----:B------:R-:W-:-:S06]  /*1a60*/  IMAD.MOV.U32 R6, RZ, RZ, RZ ;  /* 0x000000ffff067224 */ /* 0x000fcc00078e00ff */
[----:B------:R-:W-:Y:S02]  /*1a70*/  DFMA R6, R26, -R6, R24 ;  /* 0x800000061a06722b */ /* 0x000fe40000000018 */
[----:B------:R-:W-:-:S04]  /*1a80*/  DMUL.RP R24, R24, R28 ;  /* 0x0000001c18187228 */ /* 0x000fc80000008000 */
[----:B------:R-:W-:-:S04]  /*1a90*/  IADD3 R6, PT, PT, -R20, -0x43300000, RZ ;  /* 0xbcd0000014067810 */ /* 0x000fc80007ffe1ff */
[----:B------:R-:W-:Y:S02]  /*1aa0*/  FSETP.NEU.AND P0, PT, |R7|, R6, PT ;  /* 0x000000060700720b */ /* 0x000fe40003f0d200 */
[----:B------:R-:W-:Y:S02]  /*1ab0*/  LOP3.LUT R9, R25, R9, RZ, 0x3c, !PT ;  /* 0x0000000919097212 */ /* 0x000fe400078e3cff */
[----:B------:R-:W-:Y:S02]  /*1ac0*/  FSEL R26, R24, R26, !P0 ;  /* 0x0000001a181a7208 */ /* 0x000fe40004000000 */
[----:B------:R-:W-:Y:S01]  /*1ad0*/  FSEL R27, R9, R27, !P0 ;  /* 0x0000001b091b7208 */ /* 0x000fe20004000000 */
[----:B------:R-:W-:Y:S06]  /*1ae0*/  BRA `(.L_x_56) ;  /* 0x0000000000547947 */ /* 0x000fec0003800000 */
.L_x_55:
[----:B------:R-:W-:-:S14]  /*1af0*/  DSETP.NAN.AND P0, PT, R20, R20, PT ;  /* 0x000000141400722a */ /* 0x000fdc0003f08000 */
[----:B------:R-:W-:Y:S05]  /*1b00*/  @P0 BRA `(.L_x_57) ;  /* 0x0000000000440947 */ /* 0x000fea0003800000 */
[----:B------:R-:W-:-:S14]  /*1b10*/  DSETP.NAN.AND P0, PT, R8, R8, PT ;  /* 0x000000080800722a */ /* 0x000fdc0003f08000 */
[----:B------:R-:W-:Y:S05]  /*1b20*/  @P0 BRA `(.L_x_58) ;  /* 0x0000000000300947 */ /* 0x000fea0003800000 */
[----:B------:R-:W-:Y:S01]  /*1b30*/  ISETP.NE.AND P0, PT, R32, R31, PT ;  /* 0x0000001f2000720c */ /* 0x000fe20003f05270 */
[----:B------:R-:W-:Y:S02]  /*1b40*/  IMAD.MOV.U32 R26, RZ, RZ, 0x0 ;  /* 0x00000000ff1a7424 */ /* 0x000fe400078e00ff */
[----:B------:R-:W-:-:S10]  /*1b50*/  IMAD.MOV.U32 R27, RZ, RZ, -0x80000 ;  /* 0xfff80000ff1b7424 */ /* 0x000fd400078e00ff */
        /* <DEDUP_REMOVED lines=9> */
.L_x_58:
[----:B------:R-:W-:Y:S01]  /*1bf0*/  LOP3.LUT R27, R9, 0x80000, RZ, 0xfc, !PT ;  /* 0x00080000091b7812 */ /* 0x000fe200078efcff */
[----:B------:R-:W-:Y:S01]  /*1c00*/  IMAD.MOV.U32 R26, RZ, RZ, R8 ;  /* 0x000000ffff1a7224 */ /* 0x000fe200078e0008 */
[----:B------:R-:W-:Y:S06]  /*1c10*/  BRA `(.L_x_56) ;  /* 0x0000000000087947 */ /* 0x000fec0003800000 */
.L_x_57:
[----:B------:R-:W-:Y:S01]  /*1c20*/  LOP3.LUT R27, R21, 0x80000, RZ, 0xfc, !PT ;  /* 0x00080000151b7812 */ /* 0x000fe200078efcff */
[----:B------:R-:W-:-:S07]  /*1c30*/  IMAD.MOV.U32 R26, RZ, RZ, R20 ;  /* 0x000000ffff1a7224 */ /* 0x000fce00078e0014 */
.L_x_56:
[----:B------:R-:W-:Y:S05]  /*1c40*/  BSYNC.RECONVERGENT B2 ;  /* 0x0000000000027941 */ /* 0x000fea0003800200 */
.L_x_54:
[----:B------:R-:W-:Y:S02]  /*1c50*/  IMAD.MOV.U32 R6, RZ, RZ, R4 ;  /* 0x000000ffff067224 */ /* 0x000fe400078e0004 */
[----:B------:R-:W-:Y:S02]  /*1c60*/  IMAD.MOV.U32 R7, RZ, RZ, 0x0 ;  /* 0x00000000ff077424 */ /* 0x000fe400078e00ff */
[----:B------:R-:W-:Y:S02]  /*1c70*/  IMAD.MOV.U32 R8, RZ, RZ, R26 ;  /* 0x000000ffff087224 */ /* 0x000fe400078e001a */
[----:B------:R-:W-:Y:S01]  /*1c80*/  IMAD.MOV.U32 R9, RZ, RZ, R27 ;  /* 0x000000ffff097224 */ /* 0x000fe200078e001b */
[----:B------:R-:W-:Y:S06]  /*1c90*/  RET.REL.NODEC R6 `(_Z32GetNearestPixelIndexKernel_AnglePdS_S_Piiiiiii) ;  /* 0xffffffe006d87950 */ /* 0x000fec0003c3ffff */
        .weak           $__internal_3_$__cuda_sm20_dsqrt_rn_f64_mediumpath_v1
        .type           $__internal_3_$__cuda_sm20_dsqrt_rn_f64_mediumpath_v1,@function
        .size           $__internal_3_$__cuda_sm20_dsqrt_rn_f64_mediumpath_v1,(.L_x_82 - $__internal_3_$__cuda_sm20_dsqrt_rn_f64_mediumpath_v1)
$__internal_3_$__cuda_sm20_dsqrt_rn_f64_mediumpath_v1:
[----:B------:R-:W-:Y:S01]  /*1ca0*/  ISETP.GE.U32.AND P0, PT, R24, -0x3400000, PT ;  /* 0xfcc000001800780c */ /* 0x000fe20003f06070 */
[----:B------:R-:W-:Y:S01]  /*1cb0*/  BSSY.RECONVERGENT B2, `(.L_x_59) ;  /* 0x0000024000027945 */ /* 0x000fe20003800200 */
[----:B------:R-:W-:-:S11]  /*1cc0*/  IMAD.MOV.U32 R28, RZ, RZ, R30 ;  /* 0x000000ffff1c7224 */ /* 0x000fd600078e001e */
        /* <DEDUP_REMOVED lines=9> */
.L_x_60:
        /* <DEDUP_REMOVED lines=9> */
[----:B------:R-:W-:Y:S02]  /*1df0*/  IMAD.MOV.U32 R20, RZ, RZ, RZ ;  /* 0x000000ffff147224 */ /* 0x000fe400078e00ff */
[----:B------:R-:W-:Y:S02]  /*1e00*/  IMAD.MOV.U32 R24, RZ, RZ, 0x0 ;  /* 0x00000000ff187424 */ /* 0x000fe400078e00ff */
[----:B------:R-:W-:Y:S01]  /*1e10*/  IMAD.MOV.U32 R25, RZ, RZ, 0x3fd80000 ;  /* 0x3fd80000ff197424 */ /* 0x000fe200078e00ff */
        /* <DEDUP_REMOVED lines=12> */
.L_x_62:
[----:B------:R-:W-:-:S11]  /*1ee0*/  DADD R20, R8, R8 ;  /* 0x0000000008147229 */ /* 0x000fd60000000008 */
.L_x_61:
[----:B------:R-:W-:Y:S05]  /*1ef0*/  BSYNC.RECONVERGENT B2 ;  /* 0x0000000000027941 */ /* 0x000fea0003800200 */
.L_x_59:
[----:B------:R-:W-:Y:S02]  /*1f00*/  IMAD.MOV.U32 R8, RZ, RZ, R4 ;  /* 0x000000ffff087224 */ /* 0x000fe400078e0004 */
[----:B------:R-:W-:Y:S02]  /*1f10*/  IMAD.MOV.U32 R9, RZ, RZ, 0x0 ;  /* 0x00000000ff097424 */ /* 0x000fe400078e00ff */
[----:B------:R-:W-:Y:S02]  /*1f20*/  IMAD.MOV.U32 R26, RZ, RZ, R20 ;  /* 0x000000ffff1a7224 */ /* 0x000fe400078e0014 */
[----:B------:R-:W-:Y:S01]  /*1f30*/  IMAD.MOV.U32 R27, RZ, RZ, R21 ;  /* 0x000000ffff1b7224 */ /* 0x000fe200078e0015 */
[----:B------:R-:W-:Y:S06]  /*1f40*/  RET.REL.NODEC R8 `(_Z32GetNearestPixelIndexKernel_AnglePdS_S_Piiiiiii) ;  /* 0xffffffe0082c7950 */ /* 0x000fec0003c3ffff */
.L_x_63:
        /* <DEDUP_REMOVED lines=11> */
.L_x_82:


//--------------------- .text._Z35GetNearestPixelIndexKernel_ManhatonPdS_S_S_Piiiiiii --------------------------
	.section	.text._Z35GetNearestPixelIndexKernel_ManhatonPdS_S_S_Piiiiiii,"ax",@progbits
	.align	128
        .global         _Z35GetNearestPixelIndexKernel_ManhatonPdS_S_S_Piiiiiii
        .type           _Z35GetNearestPixelIndexKernel_ManhatonPdS_S_S_Piiiiiii,@function
        .size           _Z35GetNearestPixelIndexKernel_ManhatonPdS_S_S_Piiiiiii,(.L_x_87 - _Z35GetNearestPixelIndexKernel_ManhatonPdS_S_S_Piiiiiii)
        .other          _Z35GetNearestPixelIndexKernel_ManhatonPdS_S_S_Piiiiiii,@"STO_CUDA_ENTRY STV_DEFAULT"
_Z35GetNearestPixelIndexKernel_ManhatonPdS_S_S_Piiiiiii:
.text._Z35GetNearestPixelIndexKernel_ManhatonPdS_S_S_Piiiiiii:
        /* <DEDUP_REMOVED lines=23> */
.L_x_67:
[----:B------:R-:W-:-:S06]  /*0170*/  IMAD.WIDE.U32 R8, R11, 0x8, R6 ;  /* 0x000000080b087825 */ /* 0x000fcc00078e0006 */
[----:B------:R-:W0:Y:S02]  /*0180*/  LDG.E.64 R8, desc[UR4][R8.64] ;  /* 0x0000000408087981 */ /* 0x000e24000c1e1b00 */
[----:B0-----:R-:W-:-:S14]  /*0190*/  DSETP.GT.AND P0, PT, R8, R4, PT ;  /* 0x000000040800722a */ /* 0x001fdc0003f04000 */
[----:B------:R-:W-:Y:S05]  /*01a0*/  @P0 BRA `(.L_x_66) ;  /* 0x0000000000200947 */ /* 0x000fea0003800000 */
[----:B------:R-:W-:-:S05]  /*01b0*/  VIADD R11, R11, 0x1 ;  /* 0x000000010b0b7836 */ /* 0x000fca0000000000 */
[----:B------:R-:W-:-:S13]  /*01c0*/  ISETP.NE.AND P0, PT, R11, UR10, PT ;  /* 0x0000000a0b007c0c */ /* 0x000fda000bf05270 */
[----:B------:R-:W-:Y:S05]  /*01d0*/  @P0 BRA `(.L_x_67) ;  /* 0xfffffffc00e40947 */ /* 0x000fea000383ffff */
.L_x_64:
[----:B------:R-:W0:Y:S01]  /*01e0*/  LDC.64 R2, c[0x0][0x3a0] ;  /* 0x0000e800ff027b82 */ /* 0x000e220000000a00 */
[----:B------:R-:W-:Y:S02]  /*01f0*/  IMAD.MOV.U32 R5, RZ, RZ, -0x1 ;  /* 0xffffffffff057424 */ /* 0x000fe400078e00ff */
[----:B0-----:R-:W-:-:S05]  /*0200*/  IMAD.WIDE R2, R0, 0x4, R2 ;  /* 0x0000000400027825 */ /* 0x001fca00078e0202 */
[----:B------:R-:W-:Y:S01]  /*0210*/  STG.E desc[UR4][R2.64], R5 ;  /* 0x0000000502007986 */ /* 0x000fe2000c101904 */
[----:B------:R-:W-:Y:S05]  /*0220*/  EXIT ;  /* 0x000000000000794d */ /* 0x000fea0003800000 */
.L_x_66:
[----:B------:R-:W-:Y:S05]  /*0230*/  BSYNC.RECONVERGENT B0 ;  /* 0x0000000000007941 */ /* 0x000fea0003800200 */
.L_x_65:
        /* <DEDUP_REMOVED lines=9> */
[----:B------:R-:W-:Y:S02]  /*02d0*/  IMAD.MOV.U32 R13, RZ, RZ, 0x7e37e43c ;  /* 0x7e37e43cff0d7424 */ /* 0x000fe400078e00ff */
[----:B------:R-:W-:Y:S02]  /*02e0*/  IMAD.MOV.U32 R8, RZ, RZ, 0x0 ;  /* 0x00000000ff087424 */ /* 0x000fe400078e00ff */
[----:B------:R-:W-:Y:S01]  /*02f0*/  IMAD.MOV.U32 R9, RZ, RZ, -0x40100000 ;  /* 0xbff00000ff097424 */ /* 0x000fe200078e00ff */
[----:B0-----:R-:W0:Y:S01]  /*0300*/  I2F.F64 R10, UR6 ;  /* 0x00000006000a7d12 */ /* 0x001e220008201c00 */
[----:B-1----:R-:W-:-:S02]  /*0310*/  IMAD.U32 R14, RZ, RZ, UR8 ;  /* 0x00000008ff0e7e24 */ /* 0x002fc4000f8e00ff */
[----:B------:R-:W-:-:S07]  /*0320*/  IMAD.U32 R15, RZ, RZ, UR9 ;  /* 0x00000009ff0f7e24 */ /* 0x000fce000f8e00ff */
.L_x_77:
[----:B------:R-:W1:Y:S01]  /*0330*/  LDC R4, c[0x0][0x3ac] ;  /* 0x0000eb00ff047b82 */ /* 0x000e620000000800 */
[----:B------:R-:W-:Y:S01]  /*0340*/  IMAD.MOV.U32 R33, RZ, RZ, 0x1 ;  /* 0x00000001ff217424 */ /* 0x000fe200078e00ff */
[----:B------:R-:W-:Y:S01]  /*0350*/  CS2R R16, SRZ ;  /* 0x0000000000107805 */ /* 0x000fe2000001ff00 */
[----:B------:R-:W-:Y:S01]  /*0360*/  IMAD.MOV.U32 R25, RZ, RZ, RZ ;  /* 0x000000ffff197224 */ /* 0x000fe200078e00ff */
[----:B-1----:R-:W-:-:S13]  /*0370*/  ISETP.GE.U32.AND P0, PT, R4, 0x4, PT ;  /* 0x000000040400780c */ /* 0x002fda0003f06070 */
[----:B------:R-:W-:Y:S05]  /*0380*/  @!P0 BRA `(.L_x_69) ;  /* 0x0000000400988947 */ /* 0x000fea0003800000 */
[----:B------:R-:W1:Y:S01]  /*0390*/  LDCU.64 UR8, c[0x0][0x388] ;  /* 0x00007100ff0877ac */ /* 0x000e620008000a00 */
[----:B------:R-:W-:Y:S01]  /*03a0*/  LEA R22, P0, R2, 0x10, 0x3 ;  /* 0x0000001002167811 */ /* 0x000fe200078018ff */
[----:B------:R-:W-:Y:S01]  /*03b0*/  IMAD.MOV.U32 R33, RZ, RZ, 0x1 ;  /* 0x00000001ff217424 */ /* 0x000fe200078e00ff */
[----:B------:R-:W-:Y:S01]  /*03c0*/  IADD3 R24, P2, PT, R14, 0x10, RZ ;  /* 0x000000100e187810 */ /* 0x000fe20007f5e0ff */
[----:B------:R-:W2:Y:S01]  /*03d0*/  LDCU.64 UR6, c[0x0][0x390] ;  /* 0x00007200ff0677ac */ /* 0x000ea20008000a00 */
[----:B------:R-:W-:Y:S02]  /*03e0*/  LEA.HI.X R23, R2, RZ, R3, 0x3, P0 ;  /* 0x000000ff02177211 */ /* 0x000fe400000f1c03 */
[----:B------:R-:W-:Y:S02]  /*03f0*/  CS2R R16, SRZ ;  /* 0x0000000000107805 */ /* 0x000fe4000001ff00 */
[----:B------:R-:W-:Y:S01]  /*0400*/  LOP3.LUT R4, R4, 0x7ffffffc, RZ, 0xc0, !PT ;  /* 0x7ffffffc04047812 */ /* 0x000fe200078ec0ff */
[----:B------:R-:W-:-:S04]  /*0410*/  IMAD.X R25, RZ, RZ, R15, P2 ;  /* 0x000000ffff197224 */ /* 0x000fc800010e060f */
[----:B------:R-:W-:Y:S01]  /*0420*/  IMAD.MOV R32, RZ, RZ, -R4 ;  /* 0x000000ffff207224 */ /* 0x000fe200078e0a04 */
[C---:B-1----:R-:W-:Y:S02]  /*0430*/  IADD3 R28, P1, PT, R22.reuse, UR8, RZ ;  /* 0x00000008161c7c10 */ /* 0x042fe4000ff3e0ff */
[----:B--2---:R-:W-:Y:S02]  /*0440*/  IADD3 R22, P0, PT, R22, UR6, RZ ;  /* 0x0000000616167c10 */ /* 0x004fe4000ff1e0ff */
[C---:B------:R-:W-:Y:S02]  /*0450*/  IADD3.X R29, PT, PT, R23.reuse, UR9, RZ, P1, !PT ;  /* 0x00000009171d7c10 */ /* 0x040fe40008ffe4ff */
[----:B------:R-:W-:-:S09]  /*0460*/  IADD3.X R23, PT, PT, R23, UR7, RZ, P0, !PT ;  /* 0x0000000717177c10 */ /* 0x000fd200087fe4ff */
.L_x_70:
[----:B------:R-:W2:Y:S04]  /*0470*/  LDG.E.64 R18, desc[UR4][R22.64+-0x10] ;  /* 0xfffff00416127981 */ /* 0x000ea8000c1e1b00 */
[----:B------:R-:W3:Y:S01]  /*0480*/  LDG.E.64 R30, desc[UR4][R22.64+-0x8] ;  /* 0xfffff804161e7981 */ /* 0x000ee2000c1e1b00 */
[----:B--2---:R-:W-:Y:S02]  /*0490*/  DADD R20, -RZ, -R18 ;  /* 0x00000000ff147229 */ /* 0x004fe40000000912 */
[----:B------:R-:W-:-:S08]  /*04a0*/  DSETP.GT.AND P0, PT, R18, RZ, PT ;  /* 0x000000ff1200722a */ /* 0x000fd00003f04000 */
[----:B------:R-:W-:Y:S01]  /*04b0*/  FSEL R18, R18, R20, P0 ;  /* 0x0000001412127208 */ /* 0x000fe20000000000 */
[----:B------:R-:W-:Y:S01]  /*04c0*/  IMAD.MOV.U32 R20, RZ, RZ, R28 ;  /* 0x000000ffff147224 */ /* 0x000fe200078e001c */
[----:B------:R-:W-:Y:S01]  /*04d0*/  FSEL R19, R19, R21, P0 ;  /* 0x0000001513137208 */ /* 0x000fe20000000000 */
[----:B------:R-:W-:-:S05]  /*04e0*/  IMAD.MOV.U32 R21, RZ, RZ, R29 ;  /* 0x000000ffff157224 */ /* 0x000fca00078e001d */
[----:B0-----:R-:W-:-:S14]  /*04f0*/  DSETP.GT.AND P0, PT, R18, R10, PT ;  /* 0x0000000a1200722a */ /* 0x001fdc0003f04000 */
[----:B------:R-:W2:Y:S01]  /*0500*/  @!P0 LDG.E.64 R28, desc[UR4][R20.64+-0x10] ;  /* 0xfffff004141c8981 */ /* 0x000ea2000c1e1b00 */
[----:B------:R-:W0:Y:S03]  /*0510*/  @!P0 LDC.64 R36, c[0x0][0x398] ;  /* 0x0000e600ff248b82 */ /* 0x000e260000000a00 */
[----:B------:R-:W2:Y:S02]  /*0520*/  @!P0 LDG.E.64 R18, desc[UR4][R24.64+-0x10] ;  /* 0xfffff00418128981 */ /* 0x000ea4000c1e1b00 */
[C-C-:B--2---:R-:W-:Y:S02]  /*0530*/  @!P0 DSETP.GT.AND P1, PT, R28.reuse, R18.reuse, PT ;  /* 0x000000121c00822a */ /* 0x144fe40003f24000 */
[C-C-:B------:R-:W-:Y:S02]  /*0540*/  @!P0 DADD R26, R28.reuse, -R18.reuse ;  /* 0x000000001c1a8229 */ /* 0x140fe40000000812 */
[----:B------:R-:W-:Y:S01]  /*0550*/  @!P0 DADD R18, -R28, R18 ;  /* 0x000000001c128229 */ /* 0x000fe20000000112 */
[----:B------:R-:W0:Y:S09]  /*0560*/  @!P0 F2I.F64.TRUNC R29, R28 ;  /* 0x0000001c001d8311 */ /* 0x000e32000030d100 */
[----:B------:R-:W-:-:S02]  /*0570*/  @!P0 FSEL R26, R26, R18, P1 ;  /* 0x000000121a1a8208 */ /* 0x000fc40000800000 */
[----:B------:R-:W-:Y:S01]  /*0580*/  @!P0 FSEL R27, R27, R19, P1 ;  /* 0x000000131b1b8208 */ /* 0x000fe20000800000 */
[----:B---3--:R-:W-:Y:S02]  /*0590*/  DADD R18, -RZ, -R30 ;  /* 0x00000000ff127229 */ /* 0x008fe4000000091e */
[----:B------:R-:W-:Y:S01]  /*05a0*/  DSETP.GT.AND P1, PT, R30, RZ, PT ;  /* 0x000000ff1e00722a */ /* 0x000fe20003f24000 */
[----:B0-----:R-:W-:-:S05]  /*05b0*/  @!P0 IMAD.WIDE R36, R29, 0x8, R36 ;  /* 0x000000081d248825 */ /* 0x001fca00078e0224 */
[----:B------:R-:W2:Y:S02]  /*05c0*/  @!P0 LDG.E.64 R28, desc[UR4][R36.64] ;  /* 0x00000004241c8981 */ /* 0x000ea4000c1e1b00 */
[----:B------:R-:W-:Y:S02]  /*05d0*/  FSEL R18, R30, R18, P1 ;  /* 0x000000121e127208 */ /* 0x000fe40000800000 */
[----:B------:R-:W-:-:S06]  /*05e0*/  FSEL R19, R31, R19, P1 ;  /* 0x000000131f137208 */ /* 0x000fcc0000800000 */
[----:B------:R-:W-:-:S14]  /*05f0*/  DSETP.GT.AND P1, PT, R18, R10, PT ;  /* 0x0000000a1200722a */ /* 0x000fdc0003f24000 */
[----:B------:R-:W3:Y:S01]  /*0600*/  @!P1 LDG.E.64 R34, desc[UR4][R20.64+-0x8] ;  /* 0xfffff80414229981 */ /* 0x000ee2000c1e1b00 */
[----:B------:R-:W0:Y:S03]  /*0610*/  @!P1 LDC.64 R30, c[0x0][0x398] ;  /* 0x0000e600ff1e9b82 */ /* 0x000e260000000a00 */
[----:B------:R-:W3:Y:S01]  /*0620*/  @!P1 LDG.E.64 R18, desc[UR4][R24.64+-0x8] ;  /* 0xfffff80418129981 */ /* 0x000ee2000c1e1b00 */
[----:B--2---:R-:W-:-:S03]  /*0630*/  @!P0 DFMA R16, R28, R26, R16 ;  /* 0x0000001a1c10822b */ /* 0x004fc60000000010 */
[----:B------:R-:W2:Y:S01]  /*0640*/  LDG.E.64 R26, desc[UR4][R22.64] ;  /* 0x00000004161a7981 */ /* 0x000ea2000c1e1b00 */
[C-C-:B---3--:R-:W-:Y:S02]  /*0650*/  @!P1 DSETP.GT.AND P2, PT, R34.reuse, R18.reuse, PT ;  /* 0x000000122200922a */ /* 0x148fe40003f44000 */
[C-C-:B------:R-:W-:Y:S02]  /*0660*/  @!P1 DADD R28, R34.reuse, -R18.reuse ;  /* 0x00000000221c9229 */ /* 0x140fe40000000812 */
[----:B------:R-:W-:Y:S01]  /*0670*/  @!P1 DADD R18, -R34, R18 ;  /* 0x0000000022129229 */ /* 0x000fe20000000112 */
[----:B------:R-:W0:Y:S02]  /*0680*/  @!P1 F2I.F64.TRUNC R35, R34 ;  /* 0x0000002200239311 */ /* 0x000e24000030d100 */
[----:B0-----:R-:W-:-:S06]  /*0690*/  @!P1 IMAD.WIDE R30, R35, 0x8, R30 ;  /* 0x00000008231e9825 */ /* 0x001fcc00078e021e */
[----:B------:R-:W3:Y:S01]  /*06a0*/  @!P1 LDG.E.64 R30, desc[UR4][R30.64] ;  /* 0x000000041e1e9981 */ /* 0x000ee2000c1e1b00 */
[----:B------:R-:W-:Y:S02]  /*06b0*/  @!P1 FSEL R18, R28, R18, P2 ;  /* 0x000000121c129208 */ /* 0x000fe40001000000 */
[----:B------:R-:W-:Y:S01]  /*06c0*/  @!P1 FSEL R19, R29, R19, P2 ;  /* 0x000000131d139208 */ /* 0x000fe20001000000 */
[----:B--2---:R-:W-:Y:S02]  /*06d0*/  DADD R28, -RZ, -R26 ;  /* 0x00000000ff1c7229 */ /* 0x004fe4000000091a */
[----:B------:R-:W-:-:S08]  /*06e0*/  DSETP.GT.AND P2, PT, R26, RZ, PT ;  /* 0x000000ff1a00722a */ /* 0x000fd00003f44000 */
[----:B------:R-:W-:Y:S02]  /*06f0*/  FSEL R26, R26, R28, P2 ;  /* 0x0000001c1a1a7208 */ /* 0x000fe40001000000 */
[----:B------:R-:W-:-:S06]  /*0700*/  FSEL R27, R27, R29, P2 ;  /* 0x0000001d1b1b7208 */ /* 0x000fcc0001000000 */
[----:B------:R-:W-:-:S14]  /*0710*/  DSETP.GT.AND P2, PT, R26, R10, PT ;  /* 0x0000000a1a00722a */ /* 0x000fdc0003f44000 */
[----:B------:R-:W2:Y:S04]  /*0720*/  @!P2 LDG.E.64 R28, desc[UR4][R20.64] ;  /* 0x00000004141ca981 */ /* 0x000ea8000c1e1b00 */
[----:B------:R-:W2:Y:S01]  /*0730*/  @!P2 LDG.E.64 R26, desc[UR4][R24.64] ;  /* 0x00000004181aa981 */ /* 0x000ea2000c1e1b00 */
[----:B---3--:R-:W-:-:S03]  /*0740*/  @!P1 DFMA R16, R30, R18, R16 ;  /* 0x000000121e10922b */ /* 0x008fc60000000010 */
[----:B------:R-:W3:Y:S01]  /*0750*/  LDG.E.64 R18, desc[UR4][R22.64+0x8] ;  /* 0x0000080416127981 */ /* 0x000ee2000c1e1b00 */
[C-C-:B--2---:R-:W-:Y:S02]  /*0760*/  @!P2 DSETP.GT.AND P3, PT, R28.reuse, R26.reuse, PT ;  /* 0x0000001a1c00a22a */ /* 0x144fe40003f64000 */
[C-C-:B------:R-:W-:Y:S02]  /*0770*/  @!P2 DADD R30, R28.reuse, -R26.reuse ;  /* 0x000000001c1ea229 */ /* 0x140fe4000000081a */
[----:B------:R-:W-:-:S10]  /*0780*/  @!P2 DADD R26, -R28, R26 ;  /* 0x000000001c1aa229 */ /* 0x000fd4000000011a */
[----:B------:R-:W-:Y:S02]  /*0790*/  @!P2 FSEL R30, R30, R26, P3 ;  /* 0x0000001a1e1ea208 */ /* 0x000fe40001800000 */
[----:B------:R-:W-:Y:S02]  /*07a0*/  @!P2 FSEL R31, R31, R27, P3 ;  /* 0x0000001b1f1fa208 */ /* 0x000fe40001800000 */
[----:B------:R-:W0:Y:S01]  /*07b0*/  @!P2 LDC.64 R26, c[0x0][0x398] ;  /* 0x0000e600ff1aab82 */ /* 0x000e220000000a00 */
[----:B---3--:R-:W-:Y:S02]  /*07c0*/  DADD R34, -RZ, -R18 ;  /* 0x00000000ff227229 */ /* 0x008fe40000000912 */
[----:B------:R-:W-:Y:S01]  /*07d0*/  DSETP.GT.AND P3, PT, R18, RZ, PT ;  /* 0x000000ff1200722a */ /* 0x000fe20003f64000 */
[----:B------:R-:W0:Y:S07]  /*07e0*/  @!P2 F2I.F64.TRUNC R37, R28 ;  /* 0x0000001c0025a311 */ /* 0x000e2e000030d100 */
[----:B------:R-:W-:-:S02]  /*07f0*/  FSEL R18, R18, R34, P3 ;  /* 0x0000002212127208 */ /* 0x000fc40001800000 */
[----:B------:R-:W-:-:S06]  /*0800*/  FSEL R19, R19, R35, P3 ;  /* 0x0000002313137208 */ /* 0x000fcc0001800000 */
[----:B------:R-:W-:Y:S01]  /*0810*/  DSETP.GT.AND P3, PT, R18, R10, PT ;  /* 0x0000000a1200722a */ /* 0x000fe20003f64000 */
[----:B0-----:R-:W-:-:S05]  /*0820*/  @!P2 IMAD.WIDE R36, R37, 0x8, R26 ;  /* 0x000000082524a825 */ /* 0x001fca00078e021a */
[----:B------:R-:W2:Y:S08]  /*0830*/  @!P2 LDG.E.64 R34, desc[UR4][R36.64] ;  /* 0x000000042422a981 */ /* 0x000eb0000c1e1b00 */
[----:B------:R-:W3:Y:S01]  /*0840*/  @!P3 LDG.E.64 R18, desc[UR4][R20.64+0x8] ;  /* 0x000008041412b981 */ /* 0x000ee2000c1e1b00 */
[----:B------:R-:W0:Y:S03]  /*0850*/  @!P3 LDC.64 R26, c[0x0][0x398] ;  /* 0x0000e600ff1abb82 */ /* 0x000e260000000a00 */
[----:B------:R-:W4:Y:S01]  /*0860*/  @!P3 LDG.E.64 R28, desc[UR4][R24.64+0x8] ;  /* 0x00000804181cb981 */ /* 0x000f22000c1e1b00 */
[----:B--2---:R-:W-:Y:S01]  /*0870*/  @!P2 DFMA R16, R34, R30, R16 ;  /* 0x0000001e2210a22b */ /* 0x004fe20000000010 */
[----:B---3--:R-:W0:Y:S02]  /*0880*/  @!P3 F2I.F64.TRUNC R31, R18 ;  /* 0x00000012001fb311 */ /* 0x008e24000030d100 */
[----:B0-----:R-:W-:-:S06]  /*0890*/  @!P3 IMAD.WIDE R26, R31, 0x8, R26 ;  /* 0x000000081f1ab825 */ /* 0x001fcc00078e021a */
[----:B------:R-:W2:Y:S01]  /*08a0*/  @!P3 LDG.E.64 R26, desc[UR4][R26.64] ;  /* 0x000000041a1ab981 */ /* 0x000ea2000c1e1b00 */
[C-C-:B----4-:R-:W-:Y:S02]  /*08b0*/  @!P3 DSETP.GT.AND P4, PT, R18.reuse, R28.reuse, PT ;  /* 0x0000001c1200b22a */ /* 0x150fe40003f84000 */
[C-C-:B------:R-:W-:Y:S02]  /*08c0*/  @!P3 DADD R30, R18.reuse, -R28.reuse ;  /* 0x00000000121eb229 */ /* 0x140fe4000000081c */
[----:B------:R-:W-:Y:S01]  /*08d0*/  @!P3 DADD R28, -R18, R28 ;  /* 0x00000000121cb229 */ /* 0x000fe2000000011c */
[----:B------:R-:W-:Y:S01]  /*08e0*/  VIADD R32, R32, 0x4 ;  /* 0x0000000420207836 */ /* 0x000fe20000000000 */
[----:B------:R-:W-:-:S08]  /*08f0*/  @!P0 PRMT R33, RZ, 0x7610, R33 ;  /* 0x00007610ff218816 */ /* 0x000fd00000000021 */
[----:B------:R-:W-:Y:S02]  /*0900*/  @!P3 FSEL R28, R30, R28, P4 ;  /* 0x0000001c1e1cb208 */ /* 0x000fe40002000000 */
[----:B------:R-:W-:Y:S02]  /*0910*/  @!P3 FSEL R29, R31, R29, P4 ;  /* 0x0000001d1f1db208 */ /* 0x000fe40002000000 */
[----:B------:R-:W-:Y:S02]  /*0920*/  ISETP.NE.AND P4, PT, R32, RZ, PT ;  /* 0x000000ff2000720c */ /* 0x000fe40003f85270 */
[----:B------:R-:W-:Y:S02]  /*0930*/  @!P1 PRMT R33, RZ, 0x7610, R33 ;  /* 0x00007610ff219816 */ /* 0x000fe40000000021 */
[----:B------:R-:W-:Y:S02]  /*0940*/  IADD3 R24, P1, PT, R24, 0x20, RZ ;  /* 0x0000002018187810 */ /* 0x000fe40007f3e0ff */
[----:B------:R-:W-:-:S02]  /*0950*/  IADD3 R22, P5, PT, R22, 0x20, RZ ;  /* 0x0000002016167810 */ /* 0x000fc40007fbe0ff */
[----:B------:R-:W-:Y:S01]  /*0960*/  @!P2 PRMT R33, RZ, 0x7610, R33 ;  /* 0x00007610ff21a816 */ /* 0x000fe20000000021 */
[----:B------:R-:W-:Y:S02]  /*0970*/  IMAD.X R25, RZ, RZ, R25, P1 ;  /* 0x000000ffff197224 */ /* 0x000fe400008e0619 */
[----:B------:R-:W-:Y:S01]  /*0980*/  IMAD.X R23, RZ, RZ, R23, P5 ;  /* 0x000000ffff177224 */ /* 0x000fe200028e0617 */
[----:B------:R-:W-:Y:S01]  /*0990*/  @!P3 PRMT R33, RZ, 0x7610, R33 ;  /* 0x00007610ff21b816 */ /* 0x000fe20000000021 */
[----:B--2---:R-:W-:Y:S01]  /*09a0*/  @!P3 DFMA R16, R26, R28, R16 ;  /* 0x0000001c1a10b22b */ /* 0x004fe20000000010 */
[----:B------:R-:W-:-:S05]  /*09b0*/  IADD3 R28, P0, PT, R20, 0x20, RZ ;  /* 0x00000020141c7810 */ /* 0x000fca0007f1e0ff */
[----:B------:R-:W-:Y:S01]  /*09c0*/  IMAD.X R29, RZ, RZ, R21, P0 ;  /* 0x000000ffff1d7224 */ /* 0x000fe200000e0615 */
[----:B------:R-:W-:Y:S07]  /*09d0*/  @P4 BRA `(.L_x_70) ;  /* 0xfffffff800a44947 */ /* 0x000fee000383ffff */
[----:B------:R-:W-:-:S07]  /*09e0*/  IMAD.MOV.U32 R25, RZ, RZ, R4 ;  /* 0x000000ffff197224 */ /* 0x000fce00078e0004 */
.L_x_69:
[----:B------:R-:W1:Y:S02]  /*09f0*/  LDC R4, c[0x0][0x3ac] ;  /* 0x0000eb00ff047b82 */ /* 0x000e640000000800 */
[----:B-1----:R-:W-:-:S04]  /*0a00*/  LOP3.LUT R4, R4, 0x3, RZ, 0xc0, !PT ;  /* 0x0000000304047812 */ /* 0x002fc800078ec0ff */
[----:B------:R-:W-:-:S13]  /*0a10*/  ISETP.NE.AND P0, PT, R4, RZ, PT ;  /* 0x000000ff0400720c */ /* 0x000fda0003f05270 */
[----:B------:R-:W-:Y:S05]  /*0a20*/  @!P0 BRA `(.L_x_71) ;  /* 0x0000000400348947 */ /* 0x000fea0003800000 */
[----:B------:R-:W1:Y:S01]  /*0a30*/  LDCU.64 UR6, c[0x0][0x390] ;  /* 0x00007200ff0677ac */ /* 0x000e620008000a00 */
[----:B------:R-:W-:-:S05]  /*0a40*/  IADD3 R19, P0, PT, R2, R25, RZ ;  /* 0x0000001902137210 */ /* 0x000fca0007f1e0ff */
[----:B------:R-:W-:Y:S01]  /*0a50*/  IMAD.X R20, RZ, RZ, R3, P0 ;  /* 0x000000ffff147224 */ /* 0x000fe200000e0603 */
[----:B-1----:R-:W-:-:S04]  /*0a60*/  LEA R18, P0, R19, UR6, 0x3 ;  /* 0x0000000613127c11 */ /* 0x002fc8000f8018ff */
[----:B------:R-:W-:-:S05]  /*0a70*/  LEA.HI.X R19, R19, UR7, R20, 0x3, P0 ;  /* 0x0000000713137c11 */ /* 0x000fca00080f1c14 */
[----:B------:R-:W2:Y:S01]  /*0a80*/  LDG.E.64 R20, desc[UR4][R18.64] ;  /* 0x0000000412147981 */ /* 0x000ea2000c1e1b00 */
[----:B------:R-:W-:Y:S01]  /*0a90*/  BSSY.RECONVERGENT B0, `(.L_x_72) ;  /* 0x0000017000007945 */ /* 0x000fe20003800200 */
[----:B------:R-:W-:Y:S01]  /*0aa0*/  ISETP.NE.AND P1, PT, R4, 0x1, PT ;  /* 0x000000010400780c */ /* 0x000fe20003f25270 */
[----:B--2---:R-:W-:Y:S02]  /*0ab0*/  DADD R22, -RZ, -R20 ;  /* 0x00000000ff167229 */ /* 0x004fe40000000914 */
[----:B------:R-:W-:-:S08]  /*0ac0*/  DSETP.GT.AND P0, PT, R20, RZ, PT ;  /* 0x000000ff1400722a */ /* 0x000fd00003f04000 */
[----:B------:R-:W-:Y:S02]  /*0ad0*/  FSEL R20, R20, R22, P0 ;  /* 0x0000001614147208 */ /* 0x000fe40000000000 */
[----:B------:R-:W-:Y:S01]  /*0ae0*/  FSEL R21, R21, R23, P0 ;  /* 0x0000001715157208 */ /* 0x000fe20000000000 */
[----:B------:R-:W-:-:S05]  /*0af0*/  IMAD.WIDE.U32 R22, R25, 0x8, R14 ;  /* 0x0000000819167825 */ /* 0x000fca00078e000e */
[----:B0-----:R-:W-:Y:S01]  /*0b00*/  DSETP.GT.AND P0, PT, R20, R10, PT ;  /* 0x0000000a1400722a */ /* 0x001fe20003f04000 */
[----:B------:R-:W-:-:S13]  /*0b10*/  IMAD.WIDE.U32 R20, R25, 0x8, R6 ;  /* 0x0000000819147825 */ /* 0x000fda00078e0006 */
[----:B------:R-:W-:Y:S05]  /*0b20*/  @P0 BRA `(.L_x_73) ;  /* 0x0000000000340947 */ /* 0x000fea0003800000 */
[----:B------:R-:W2:Y:S01]  /*0b30*/  LDG.E.64 R24, desc[UR4][R20.64] ;  /* 0x0000000414187981 */ /* 0x000ea2000c1e1b00 */
[----:B------:R-:W0:Y:S03]  /*0b40*/  LDC.64 R28, c[0x0][0x398] ;  /* 0x0000e600ff1c7b82 */ /* 0x000e260000000a00 */
        /* <DEDUP_REMOVED lines=8> */
[----:B------:R-:W-:Y:S02]  /*0bd0*/  FSEL R27, R31, R33, P0 ;  /* 0x000000211f1b7208 */ /* 0x000fe40000000000 */
[----:B------:R-:W-:-:S04]  /*0be0*/  PRMT R33, RZ, 0x7610, R33 ;  /* 0x00007610ff217816 */ /* 0x000fc80000000021 */
[----:B--2---:R-:W-:-:S11]  /*0bf0*/  DFMA R16, R28, R26, R16 ;  /* 0x0000001a1c10722b */ /* 0x004fd60000000010 */
.L_x_73:
[----:B------:R-:W-:Y:S05]  /*0c00*/  BSYNC.RECONVERGENT B0 ;  /* 0x0000000000007941 */ /* 0x000fea0003800200 */
.L_x_72:
[----:B------:R-:W-:Y:S04]  /*0c10*/  BSSY.RECONVERGENT B0, `(.L_x_71) ;  /* 0x000002e000007945 */ /* 0x000fe80003800200 */
[----:B------:R-:W-:Y:S05]  /*0c20*/  @!P1 BRA `(.L_x_74) ;  /* 0x0000000000b09947 */ /* 0x000fea0003800000 */
[----:B------:R-:W2:Y:S01]  /*0c30*/  LDG.E.64 R24, desc[UR4][R18.64+0x8] ;  /* 0x0000080412187981 */ /* 0x000ea2000c1e1b00 */
[----:B------:R-:W-:Y:S01]  /*0c40*/  BSSY.RECONVERGENT B1, `(.L_x_75) ;  /* 0x0000015000017945 */ /* 0x000fe20003800200 */
[----:B------:R-:W-:Y:S01]  /*0c50*/  ISETP.NE.AND P1, PT, R4, 0x2, PT ;  /* 0x000000020400780c */ /* 0x000fe20003f25270 */
[----:B--2---:R-:W-:Y:S02]  /*0c60*/  DADD R26, -RZ, -R24 ;  /* 0x00000000ff1a7229 */ /* 0x004fe40000000918 */
[----:B------:R-:W-:-:S08]  /*0c70*/  DSETP.GT.AND P0, PT, R24, RZ, PT ;  /* 0x000000ff1800722a */ /* 0x000fd00003f04000 */
[----:B------:R-:W-:Y:S02]  /*0c80*/  FSEL R24, R24, R26, P0 ;  /* 0x0000001a18187208 */ /* 0x000fe40000000000 */
[----:B------:R-:W-:-:S06]  /*0c90*/  FSEL R25, R25, R27, P0 ;  /* 0x0000001b19197208 */ /* 0x000fcc0000000000 */
[----:B------:R-:W-:-:S14]  /*0ca0*/  DSETP.GT.AND P0, PT, R24, R10, PT ;  /* 0x0000000a1800722a */ /* 0x000fdc0003f04000 */
        /* <DEDUP_REMOVED lines=14> */
.L_x_76:
[----:B------:R-:W-:Y:S05]  /*0d90*/  BSYNC.RECONVERGENT B1 ;  /* 0x0000000000017941 */ /* 0x000fea0003800200 */
.L_x_75:
[----:B------:R-:W-:Y:S05]  /*0da0*/  @!P1 BRA `(.L_x_74) ;  /* 0x0000000000509947 */ /* 0x000fea0003800000 */
[----:B------:R-:W2:Y:S02]  /*0db0*/  LDG.E.64 R18, desc[UR4][R18.64+0x10] ;  /* 0x0000100412127981 */ /* 0x000ea4000c1e1b00 */
        /* <DEDUP_REMOVED lines=19> */
.L_x_74:
[----:B------:R-:W-:Y:S05]  /*0ef0*/  BSYNC.RECONVERGENT B0 ;  /* 0x0000000000007941 */ /* 0x000fea0003800200 */
.L_x_71:
[----:B------:R-:W1:Y:S01]  /*0f00*/  LDC.64 R20, c[0x0][0x3a8] ;  /* 0x0000ea00ff147b82 */ /* 0x000e620000000a00 */
[----:B------:R2:W3:Y:S01]  /*0f10*/  I2F.F64.U32 R18, R5 ;  /* 0x0000000500127312 */ /* 0x0004e20000201800 */
[----:B------:R-:W-:Y:S01]  /*0f20*/  LOP3.LUT P0, RZ, R33, 0xff, RZ, 0xc0, !PT ;  /* 0x000000ff21ff7812 */ /* 0x000fe2000780c0ff */
[----:B--2---:R-:W-:-:S12]  /*0f30*/  VIADD R5, R5, 0x1 ;  /* 0x0000000105057836 */ /* 0x004fd80000000000 */
[----:B------:R-:W-:-:S06]  /*0f40*/  DSETP.GT.AND P0, PT, R12, R16, !P0 ;  /* 0x000000100c00722a */ /* 0x000fcc0004704000 */
[----:B------:R-:W-:Y:S02]  /*0f50*/  FSEL R12, R16, R12, P0 ;  /* 0x0000000c100c7208 */ /* 0x000fe40000000000 */
[----:B------:R-:W-:Y:S01]  /*0f60*/  FSEL R13, R17, R13, P0 ;  /* 0x0000000d110d7208 */ /* 0x000fe20000000000 */
[----:B-1----:R-:W-:Y:S01]  /*0f70*/  IMAD.WIDE.U32 R14, R21, 0x8, R14 ;  /* 0x00000008150e7825 */ /* 0x002fe200078e000e */
[----:B------:R-:W-:Y:S02]  /*0f80*/  ISETP.NE.AND P1, PT, R5, R20, PT ;  /* 0x000000140500720c */ /* 0x000fe40003f25270 */
[----:B---3--:R-:W-:Y:S02]  /*0f90*/  FSEL R8, R18, R8, P0 ;  /* 0x0000000812087208 */ /* 0x008fe40000000000 */
[----:B------:R-:W-:-:S09]  /*0fa0*/  FSEL R9, R19, R9, P0 ;  /* 0x0000000913097208 */ /* 0x000fd20000000000 */
[----:B------:R-:W-:Y:S05]  /*0fb0*/  @P1 BRA `(.L_x_77) ;  /* 0xfffffff000dc1947 */ /* 0x000fea000383ffff */
.L_x_68:
[----:B------:R-:W1:Y:S01]  /*0fc0*/  LDC.64 R2, c[0x0][0x3a0] ;  /* 0x0000e800ff027b82 */ /* 0x000e620000000a00 */
[----:B------:R-:W2:Y:S01]  /*0fd0*/  F2I.F64.TRUNC R9, R8 ;  /* 0x0000000800097311 */ /* 0x000ea2000030d100 */
[----:B-1----:R-:W-:-:S05]  /*0fe0*/  IMAD.WIDE R2, R0, 0x4, R2 ;  /* 0x0000000400027825 */ /* 0x002fca00078e0202 */
[----:B--2---:R-:W-:Y:S01]  /*0ff0*/  STG.E desc[UR4][R2.64], R9 ;  /* 0x0000000902007986 */ /* 0x004fe2000c101904 */
[----:B------:R-:W-:Y:S05]  /*1000*/  EXIT ;  /* 0x000000000000794d */ /* 0x000fea0003800000 */
.L_x_78:
        /* <DEDUP_REMOVED lines=15> */
.L_x_87:


//--------------------- .nv.shared.reserved.0     --------------------------
	.section	.nv.shared.reserved.0,"aw",@nobits
	.weak		__nv_reservedSMEM_offset_0_alias
	.size		__nv_reservedSMEM_offset_0_alias, 0, 64
	.other		__nv_reservedSMEM_offset_0_alias,@"STO_CUDA_RESERVED_SHARED STV_DEFAULT"
__nv_reservedSMEM_offset_0_alias:
	.zero		0
	.zero		64


//--------------------- .nv.constant0._Z9addKernelPiPKiS1_ --------------------------
	.section	.nv.constant0._Z9addKernelPiPKiS1_,"a",@progbits
	.sectionflags	@""
	.align	4
.nv.constant0._Z9addKernelPiPKiS1_:
	.zero		920


//--------------------- .nv.constant0._Z41GetNearestPixelIndexKernel_Angle_NoShadowPdS_Piiiiii --------------------------
	.section	.nv.constant0._Z41GetNearestPixelIndexKernel_Angle_NoShadowPdS_Piiiiii,"a",@progbits
	.sectionflags	@""
	.align	4
.nv.constant0._Z41GetNearestPixelIndexKernel_Angle_NoShadowPdS_Piiiiii:
	.zero		940


//--------------------- .nv.constant0._Z44GetNearestPixelIndexKernel_Manhaton_NoShadowPdS_S_Piiiiii --------------------------
	.section	.nv.constant0._Z44GetNearestPixelIndexKernel_Manhaton_NoShadowPdS_S_Piiiiii,"a",@progbits
	.sectionflags	@""
	.align	4
.nv.constant0._Z44GetNearestPixelIndexKernel_Manhaton_NoShadowPdS_S_Piiiiii:
	.zero		948


//--------------------- .nv.constant0._Z32GetNearestPixelIndexKernel_AnglePdS_S_Piiiiiii --------------------------
	.section	.nv.constant0._Z32GetNearestPixelIndexKernel_AnglePdS_S_Piiiiiii,"a",@progbits
	.sectionflags	@""
	.align	4
.nv.constant0._Z32GetNearestPixelIndexKernel_AnglePdS_S_Piiiiiii:
	.zero		952


//--------------------- .nv.constant0._Z35GetNearestPixelIndexKernel_ManhatonPdS_S_S_Piiiiiii --------------------------
	.section	.nv.constant0._Z35GetNearestPixelIndexKernel_ManhatonPdS_S_S_Piiiiiii,"a",@progbits
	.sectionflags	@""
	.align	4
.nv.constant0._Z35GetNearestPixelIndexKernel_ManhatonPdS_S_S_Piiiiiii:
	.zero		960


//--------------------- SYMBOLS --------------------------

	.type		.nv.reservedSmem.offset0,@object
	.size		.nv.reservedSmem.offset0,0x4
